// auto-generated by cutlass_sweep.gemm — config: {"arch": "sm_90", "cluster_m": 1, "cluster_n": 2, "dtype": "e5m2", "stages": 3, "tile_k": 128, "tile_m": 256, "tile_n": 256}
#include "cutlass/cutlass.h"
#include "cutlass/gemm/collective/collective_builder.hpp"
#include "cutlass/gemm/device/gemm_universal_adapter.h"
#include "cutlass/gemm/kernel/gemm_universal.hpp"
#include "cutlass/epilogue/collective/collective_builder.hpp"

using ElemA = cutlass::float_e5m2_t;
using ElemB = cutlass::float_e5m2_t;
using ElemCD = cutlass::float_e5m2_t;
using Acc  = float;
using TileShape    = cute::Shape<cute::_256, cute::_256, cute::_128>;
using ClusterShape = cute::Shape<cute::_1, cute::_2, cute::_1>;

using CollectiveEpilogue = typename cutlass::epilogue::collective::CollectiveBuilder<
    cutlass::arch::Sm90, cutlass::arch::OpClassTensorOp,
    TileShape, ClusterShape,
    cutlass::epilogue::collective::EpilogueTileAuto,
    Acc, Acc,
    ElemCD, cutlass::layout::RowMajor, 128 / cutlass::sizeof_bits<ElemCD>::value,
    ElemCD, cutlass::layout::RowMajor, 128 / cutlass::sizeof_bits<ElemCD>::value,
    cutlass::epilogue::collective::EpilogueScheduleAuto
  >::CollectiveOp;

using CollectiveMainloop = typename cutlass::gemm::collective::CollectiveBuilder<
    cutlass::arch::Sm90, cutlass::arch::OpClassTensorOp,
    ElemA, cutlass::layout::RowMajor, 128 / cutlass::sizeof_bits<ElemA>::value,
    ElemB, cutlass::layout::ColumnMajor, 128 / cutlass::sizeof_bits<ElemB>::value,
    Acc,
    TileShape, ClusterShape,
    cutlass::gemm::collective::StageCount<3>,
    cutlass::gemm::collective::KernelScheduleAuto
  >::CollectiveOp;

using GemmKernel = cutlass::gemm::kernel::GemmUniversal<
    cute::Shape<int,int,int,int>,
    CollectiveMainloop,
    CollectiveEpilogue
>;
using Gemm = cutlass::gemm::device::GemmUniversalAdapter<GemmKernel>;

// Force the device kernel symbol into the cubin without needing a host main.
auto* _anchor = &cutlass::device_kernel<GemmKernel>;


// ===== COMPILED SASS (sm_90a) =====

	.target	sm_90a

	.elftype	@"ET_EXEC"


//--------------------- .note.nv.tkinfo           --------------------------
	.section	.note.nv.tkinfo,"",@"SHT_NOTE"
	.sectionflags	@"SHF_NOTE_NV_TKINFO"
	.tkinfo
        /*0018*/ 	.word	0x00000002
        /*0030*/ 	.string	""
        /*0030*/ 	.string	"ptxas"
        /*0030*/ 	.string	"Cuda compilation tools, release 13.0, V13.0.88"
        /*0030*/ 	.string	"Build cuda_13.0.r13.0/compiler.36424714_0"
        /*0030*/ 	.string	"-arch sm_90a -m 64 "



//--------------------- .note.nv.cuinfo           --------------------------
	.section	.note.nv.cuinfo,"",@"SHT_NOTE"
	.sectionflags	@"SHF_NOTE_NV_CUINFO"
        /*0018*/ 	.short	0x0002
        /*001a*/ 	.short	0x005a
        /*001c*/ 	.short	0x0082
	.zero		2


//--------------------- .nv.info                  --------------------------
	.section	.nv.info,"",@"SHT_CUDA_INFO"
	.align	4


	//----- nvinfo : EIATTR_REGCOUNT
	.align		4
        /*0000*/ 	.byte	0x04, 0x2f
        /*0002*/ 	.short	(.L_12 - .L_11)
	.align		4
.L_11:
        /*0004*/ 	.word	index@(_ZN7cutlass13device_kernelINS_4gemm6kernel13GemmUniversalIN4cute5tupleIJiiiiEEENS1_10collective13CollectiveMmaINS1_37MainloopSm90TmaGmmaWarpSpecializedFP8ILi3ENS5_IJNS4_1CILi1EEENSA_ILi2EEESB_EEENS1_35KernelTmaWarpSpecializedCooperativeEEENS5_IJNSA_ILi256EEESG_NSA_ILi128EEEEEENS_12float_e5m2_tENS5_IJlSB_lEEESJ_SK_NS4_8TiledMMAINS4_8MMA_AtomIJNS4_4SM904GMMA31MMA_64x256x32_F32E5M2E5M2_SS_TNILNSO_7ScaleInE1ELSQ_1EEEEEENS4_6LayoutINS5_IJSC_SB_SB_EEENS5_IJSB_NSA_ILi0EEESV_EEEEENS5_IJNS4_10UnderscoreESY_SY_EEEEENS4_23SM90_TMA_LOAD_MULTICASTENS4_14ComposedLayoutINS4_7SwizzleILi3ELi4ELi3EEENS4_18smem_ptr_flag_bitsILi8EEENST_INS5_IJNSA_ILi8EEESH_EEENS5_IJSH_SB_EEEEEEEvNS4_8identityENS4_13SM90_TMA_LOADES1B_vS1C_EENS_8epilogue10collective6detail29Sm90TmaWarpSpecializedAdapterINS1G_15DefaultEpilogueISJ_SK_SK_NS1F_6thread17LinearCombinationISJ_Li1EffLNS1K_9ScaleType4KindE0ELNS_15FloatRoundStyleE2ESJ_EENS1_15EpilogueDefaultEEEEEvvEEEEvNT_6ParamsE)
        /*0008*/ 	.word	0x000000a8


	//----- nvinfo : EIATTR_FRAME_SIZE
	.align		4
.L_12:
        /*000c*/ 	.byte	0x04, 0x11
        /*000e*/ 	.short	(.L_14 - .L_13)
	.align		4
.L_13:
        /*0010*/ 	.word	index@(_ZN7cutlass13device_kernelINS_4gemm6kernel13GemmUniversalIN4cute5tupleIJiiiiEEENS1_10collective13CollectiveMmaINS1_37MainloopSm90TmaGmmaWarpSpecializedFP8ILi3ENS5_IJNS4_1CILi1EEENSA_ILi2EEESB_EEENS1_35KernelTmaWarpSpecializedCooperativeEEENS5_IJNSA_ILi256EEESG_NSA_ILi128EEEEEENS_12float_e5m2_tENS5_IJlSB_lEEESJ_SK_NS4_8TiledMMAINS4_8MMA_AtomIJNS4_4SM904GMMA31MMA_64x256x32_F32E5M2E5M2_SS_TNILNSO_7ScaleInE1ELSQ_1EEEEEENS4_6LayoutINS5_IJSC_SB_SB_EEENS5_IJSB_NSA_ILi0EEESV_EEEEENS5_IJNS4_10UnderscoreESY_SY_EEEEENS4_23SM90_TMA_LOAD_MULTICASTENS4_14ComposedLayoutINS4_7SwizzleILi3ELi4ELi3EEENS4_18smem_ptr_flag_bitsILi8EEENST_INS5_IJNSA_ILi8EEESH_EEENS5_IJSH_SB_EEEEEEEvNS4_8identityENS4_13SM90_TMA_LOADES1B_vS1C_EENS_8epilogue10collective6detail29Sm90TmaWarpSpecializedAdapterINS1G_15DefaultEpilogueISJ_SK_SK_NS1F_6thread17LinearCombinationISJ_Li1EffLNS1K_9ScaleType4KindE0ELNS_15FloatRoundStyleE2ESJ_EENS1_15EpilogueDefaultEEEEEvvEEEEvNT_6ParamsE)
        /*0014*/ 	.word	0x00000cc8


	//----- nvinfo : EIATTR_MIN_STACK_SIZE
	.align		4
.L_14:
        /*0018*/ 	.byte	0x04, 0x12
        /*001a*/ 	.short	(.L_16 - .L_15)
	.align		4
.L_15:
        /*001c*/ 	.word	index@(_ZN7cutlass13device_kernelINS_4gemm6kernel13GemmUniversalIN4cute5tupleIJiiiiEEENS1_10collective13CollectiveMmaINS1_37MainloopSm90TmaGmmaWarpSpecializedFP8ILi3ENS5_IJNS4_1CILi1EEENSA_ILi2EEESB_EEENS1_35KernelTmaWarpSpecializedCooperativeEEENS5_IJNSA_ILi256EEESG_NSA_ILi128EEEEEENS_12float_e5m2_tENS5_IJlSB_lEEESJ_SK_NS4_8TiledMMAINS4_8MMA_AtomIJNS4_4SM904GMMA31MMA_64x256x32_F32E5M2E5M2_SS_TNILNSO_7ScaleInE1ELSQ_1EEEEEENS4_6LayoutINS5_IJSC_SB_SB_EEENS5_IJSB_NSA_ILi0EEESV_EEEEENS5_IJNS4_10UnderscoreESY_SY_EEEEENS4_23SM90_TMA_LOAD_MULTICASTENS4_14ComposedLayoutINS4_7SwizzleILi3ELi4ELi3EEENS4_18smem_ptr_flag_bitsILi8EEENST_INS5_IJNSA_ILi8EEESH_EEENS5_IJSH_SB_EEEEEEEvNS4_8identityENS4_13SM90_TMA_LOADES1B_vS1C_EENS_8epilogue10collective6detail29Sm90TmaWarpSpecializedAdapterINS1G_15DefaultEpilogueISJ_SK_SK_NS1F_6thread17LinearCombinationISJ_Li1EffLNS1K_9ScaleType4KindE0ELNS_15FloatRoundStyleE2ESJ_EENS1_15EpilogueDefaultEEEEEvvEEEEvNT_6ParamsE)
        /*0020*/ 	.word	0x00000cc8
.L_16:


//--------------------- .nv.compat                --------------------------
	.section	.nv.compat,"",@"SHT_CUDA_COMPAT_INFO"
	.align	4
        /*0000*/ 	.byte	0x02, 0x09, 0x01, 0x00, 0x02, 0x02, 0x04, 0x00, 0x02, 0x05, 0x05, 0x00, 0x03, 0x07, 0x01, 0x01
        /*0010*/ 	.byte	0x02, 0x03, 0x01, 0x00, 0x02, 0x06, 0x01, 0x00, 0x04, 0x0b, 0x08, 0x00, 0x00, 0x00, 0x00, 0x00
        /*0020*/ 	.byte	0x00, 0x00, 0x00, 0x00


//--------------------- .nv.info._ZN7cutlass13device_kernelINS_4gemm6kernel13GemmUniversalIN4cute5tupleIJiiiiEEENS1_10collective13CollectiveMmaINS1_37MainloopSm90TmaGmmaWarpSpecializedFP8ILi3ENS5_IJNS4_1CILi1EEENSA_ILi2EEESB_EEENS1_35KernelTmaWarpSpecializedCooperativeEEENS5_IJNSA_ILi256EEESG_NSA_ILi128EEEEEENS_12float_e5m2_tENS5_IJlSB_lEEESJ_SK_NS4_8TiledMMAINS4_8MMA_AtomIJNS4_4SM904GMMA31MMA_64x256x32_F32E5M2E5M2_SS_TNILNSO_7ScaleInE1ELSQ_1EEEEEENS4_6LayoutINS5_IJSC_SB_SB_EEENS5_IJSB_NSA_ILi0EEESV_EEEEENS5_IJNS4_10UnderscoreESY_SY_EEEEENS4_23SM90_TMA_LOAD_MULTICASTENS4_14ComposedLayoutINS4_7SwizzleILi3ELi4ELi3EEENS4_18smem_ptr_flag_bitsILi8EEENST_INS5_IJNSA_ILi8EEESH_EEENS5_IJSH_SB_EEEEEEEvNS4_8identityENS4_13SM90_TMA_LOADES1B_vS1C_EENS_8epilogue10collective6detail29Sm90TmaWarpSpecializedAdapterINS1G_15DefaultEpilogueISJ_SK_SK_NS1F_6thread17LinearCombinationISJ_Li1EffLNS1K_9ScaleType4KindE0ELNS_15FloatRoundStyleE2ESJ_EENS1_15EpilogueDefaultEEEEEvvEEEEvNT_6ParamsE --------------------------
	.section	.nv.info._ZN7cutlass13device_kernelINS_4gemm6kernel13GemmUniversalIN4cute5tupleIJiiiiEEENS1_10collective13CollectiveMmaINS1_37MainloopSm90TmaGmmaWarpSpecializedFP8ILi3ENS5_IJNS4_1CILi1EEENSA_ILi2EEESB_EEENS1_35KernelTmaWarpSpecializedCooperativeEEENS5_IJNSA_ILi256EEESG_NSA_ILi128EEEEEENS_12float_e5m2_tENS5_IJlSB_lEEESJ_SK_NS4_8TiledMMAINS4_8MMA_AtomIJNS4_4SM904GMMA31MMA_64x256x32_F32E5M2E5M2_SS_TNILNSO_7ScaleInE1ELSQ_1EEEEEENS4_6LayoutINS5_IJSC_SB_SB_EEENS5_IJSB_NSA_ILi0EEESV_EEEEENS5_IJNS4_10UnderscoreESY_SY_EEEEENS4_23SM90_TMA_LOAD_MULTICASTENS4_14ComposedLayoutINS4_7SwizzleILi3ELi4ELi3EEENS4_18smem_ptr_flag_bitsILi8EEENST_INS5_IJNSA_ILi8EEESH_EEENS5_IJSH_SB_EEEEEEEvNS4_8identityENS4_13SM90_TMA_LOADES1B_vS1C_EENS_8epilogue10collective6detail29Sm90TmaWarpSpecializedAdapterINS1G_15DefaultEpilogueISJ_SK_SK_NS1F_6thread17LinearCombinationISJ_Li1EffLNS1K_9ScaleType4KindE0ELNS_15FloatRoundStyleE2ESJ_EENS1_15EpilogueDefaultEEEEEvvEEEEvNT_6ParamsE,"",@"SHT_CUDA_INFO"
	.sectionflags	@""
	.align	4


	//----- nvinfo : EIATTR_CUDA_API_VERSION
	.align		4
        /*0000*/ 	.byte	0x04, 0x37
        /*0002*/ 	.short	(.L_18 - .L_17)
.L_17:
        /*0004*/ 	.word	0x00000082


	//----- nvinfo : EIATTR_KPARAM_INFO
	.align		4
.L_18:
        /*0008*/ 	.byte	0x04, 0x17
        /*000a*/ 	.short	(.L_20 - .L_19)
.L_19:
        /*000c*/ 	.word	0x00000000
        /*0010*/ 	.short	0x0000
        /*0012*/ 	.short	0x0070
        /*0014*/ 	.byte	0x00, 0xf0, 0x01, 0x10


	//----- nvinfo : EIATTR_SPARSE_MMA_MASK
	.align		4
.L_20:
        /*0018*/ 	.byte	0x03, 0x50
        /*001a*/ 	.short	0x0000


	//----- nvinfo : EIATTR_MAXREG_COUNT
	.align		4
        /*001c*/ 	.byte	0x03, 0x1b
        /*001e*/ 	.short	0x00a8


	//----- nvinfo : EIATTR_NUM_BARRIERS
	.align		4
        /*0020*/ 	.byte	0x02, 0x4c
        /*0022*/ 	.byte	0x01
	.zero		1


	//----- nvinfo : EIATTR_ANNOTATIONS
	.align		4
        /*0024*/ 	.byte	0x04, 0x55
        /*0026*/ 	.short	(.L_22 - .L_21)


	//   ....[0]....
.L_21:
        /*0028*/ 	.word	0x00000001
        /*002c*/ 	.byte	0x50, 0x06, 0x00, 0x00, 0x01, 0x00, 0x00, 0x00, 0x80, 0x08, 0x00, 0x00, 0x01, 0x00, 0x00, 0x00
        /* <DEDUP_REMOVED lines=2037> */
        /*7f8c*/ 	.byte	0xf0, 0x9a, 0x02, 0x00, 0x01, 0x00, 0x00, 0x00, 0x40, 0x9b, 0x02, 0x00


	//----- nvinfo : EIATTR_MERCURY_ISA_VERSION
	.align		4
.L_22:
        /*7f98*/ 	.byte	0x03, 0x5f
        /*7f9a*/ 	.short	0x0101


	//----- nvinfo : EIATTR_INT_WARP_WIDE_INSTR_OFFSETS
	.align		4
        /*7f9c*/ 	.byte	0x04, 0x31
        /*7f9e*/ 	.short	(.L_24 - .L_23)


	//   ....[0]....
.L_23:
        /*7fa0*/ 	.word	0x00000510


	//   ....[1]....
        /*7fa4*/ 	.word	0x00000530


	//   ....[2]....
        /*7fa8*/ 	.word	0x00000680


	//----- nvinfo : EIATTR_COOP_GROUP_MASK_REGIDS
	.align		4
.L_24:
        /*7fac*/ 	.byte	0x04, 0x29
        /*7fae*/ 	.short	(.L_26 - .L_25)


	//   ....[0]....
.L_25:
        /*7fb0*/ 	.word	0xffffffff


	//   ....[1]....
        /*7fb4*/ 	.word	0xffffffff


	//   ....[2]....
        /*7fb8*/ 	.word	0xffffffff


	//   ....[3]....
        /*7fbc*/ 	.word	0xffffffff


	//   ....[4]....
        /*7fc0*/ 	.word	0xffffffff


	//   ....[5]....
        /*7fc4*/ 	.word	0xffffffff


	//----- nvinfo : EIATTR_COOP_GROUP_INSTR_OFFSETS
	.align		4
.L_26:
        /*7fc8*/ 	.byte	0x04, 0x28
        /*7fca*/ 	.short	(.L_28 - .L_27)


	//   ....[0]....
.L_27:
        /*7fcc*/ 	.word	0x00000070


	//   ....[1]....
        /*7fd0*/ 	.word	0x00000080


	//   ....[2]....
        /*7fd4*/ 	.word	0x000001a0


	//   ....[3]....
        /*7fd8*/ 	.word	0x000003a0


	//   ....[4]....
        /*7fdc*/ 	.word	0x00000790


	//   ....[5]....
        /*7fe0*/ 	.word	0x000028e0


	//----- nvinfo : EIATTR_REG_RECONFIG
	.align		4
.L_28:
        /*7fe4*/ 	.byte	0x01, 0x54
	.zero		2


	//----- nvinfo : EIATTR_MBARRIER_INSTR_OFFSETS
	.align		4
        /*7fe8*/ 	.byte	0x04, 0x39
        /*7fea*/ 	.short	(.L_30 - .L_29)


	//   ....[0]....
.L_29:
        /*7fec*/ 	.word	0x00000320
        /*7ff0*/ 	.word	0x000000ff
        /*7ff4*/ 	.word	0x00000000
        /*7ff8*/ 	.short	0x0100
        /*7ffa*/ 	.byte	0x09
	.zero		1


	//   ....[1]....
        /*7ffc*/ 	.word	0x00000330
        /*8000*/ 	.word	0x000000ff
        /*8004*/ 	.word	0x00000018
        /*8008*/ 	.short	0x0100
        /*800a*/ 	.byte	0x09
	.zero		1


	//   ....[2]....
        /*800c*/ 	.word	0x00000340
        /*8010*/ 	.word	0x000000ff
        /*8014*/ 	.word	0x00000008
        /*8018*/ 	.short	0x0100
        /*801a*/ 	.byte	0x09
	.zero		1


	//   ....[3]....
        /*801c*/ 	.word	0x00000350
        /*8020*/ 	.word	0x000000ff
        /*8024*/ 	.word	0x00000020
        /*8028*/ 	.short	0x0100
        /*802a*/ 	.byte	0x09
	.zero		1


	//   ....[4]....
        /*802c*/ 	.word	0x00000360
        /*8030*/ 	.word	0x000000ff
        /*8034*/ 	.word	0x00000010
        /*8038*/ 	.short	0x0100
        /*803a*/ 	.byte	0x09
	.zero		1


	//   ....[5]....
        /*803c*/ 	.word	0x00000370
        /*8040*/ 	.word	0x000000ff
        /*8044*/ 	.word	0x00000028
        /*8048*/ 	.short	0x0100
        /*804a*/ 	.byte	0x09
	.zero		1


	//   ....[6]....
        /*804c*/ 	.word	0x00000710
        /*8050*/ 	.word	0x000000ff
        /*8054*/ 	.word	0x00000040
        /*8058*/ 	.short	0x0100
        /*805a*/ 	.byte	0x06
	.zero		1


	//   ....[7]....
        /*805c*/ 	.word	0x00000740
        /*8060*/ 	.word	0x000000ff
        /*8064*/ 	.word	0x00000048
        /*8068*/ 	.short	0x0100
        /*806a*/ 	.byte	0x06
	.zero		1


	//   ....[8]....
        /*806c*/ 	.word	0x00002cd0
        /*8070*/ 	.word	0x000000ff
        /*8074*/ 	.word	0x00000000
        /*8078*/ 	.short	0x010a
        /*807a*/ 	.byte	0x06
	.zero		1


	//   ....[9]....
        /*807c*/ 	.word	0x00002d10
        /*8080*/ 	.word	0x000000ff
        /*8084*/ 	.word	0x00000000
        /*8088*/ 	.short	0x010a
        /*808a*/ 	.byte	0x06
	.zero		1


	//   ....[10]....
        /*808c*/ 	.word	0x00009020
        /*8090*/ 	.word	0x000000ff
        /*8094*/ 	.word	0x00000000
        /*8098*/ 	.short	0x010a
        /*809a*/ 	.byte	0x10
	.zero		1


	//   ....[11]....
        /*809c*/ 	.word	0x00009060
        /*80a0*/ 	.word	0x000000ff
        /*80a4*/ 	.word	0x00000000
        /*80a8*/ 	.short	0x010a
        /*80aa*/ 	.byte	0x10
	.zero		1


	//   ....[12]....
        /*80ac*/ 	.word	0x000118a0
        /*80b0*/ 	.word	0x00000000
        /*80b4*/ 	.word	0x00000000
        /*80b8*/ 	.short	0x0101
        /*80ba*/ 	.byte	0x3f
	.zero		1


	//   ....[13]....
        /*80bc*/ 	.word	0x00015390
        /*80c0*/ 	.word	0x00000000
        /*80c4*/ 	.word	0x00000000
        /*80c8*/ 	.short	0x0101
        /*80ca*/ 	.byte	0x3f
	.zero		1


	//   ....[14]....
        /*80cc*/ 	.word	0x00028de0
        /*80d0*/ 	.word	0x00000012
        /*80d4*/ 	.word	0x00000018
        /*80d8*/ 	.short	0x010a
        /*80da*/ 	.byte	0x3f
	.zero		1


	//   ....[15]....
        /*80dc*/ 	.word	0x00029180
        /*80e0*/ 	.word	0x00000002
        /*80e4*/ 	.word	0x00000048
        /*80e8*/ 	.short	0x0101
        /*80ea*/ 	.byte	0x3f
	.zero		1


	//   ....[16]....
        /*80ec*/ 	.word	0x00029910
        /*80f0*/ 	.word	0x00000005
        /*80f4*/ 	.word	0x00000000
        /*80f8*/ 	.short	0x010a
        /*80fa*/ 	.byte	0x3f
	.zero		1


	//   ....[17]....
        /*80fc*/ 	.word	0x000299a0
        /*8100*/ 	.word	0x00000007
        /*8104*/ 	.word	0x00000000
        /*8108*/ 	.short	0x010a
        /*810a*/ 	.byte	0x3f
	.zero		1


	//   ....[18]....
        /*810c*/ 	.word	0x00029a30
        /*8110*/ 	.word	0x00000003
        /*8114*/ 	.word	0x00000000
        /*8118*/ 	.short	0x010a
        /*811a*/ 	.byte	0x3f
	.zero		1


	//   ....[19]....
        /*811c*/ 	.word	0x00029aa0
        /*8120*/ 	.word	0x00000003
        /*8124*/ 	.word	0x00000000
        /*8128*/ 	.short	0x010a
        /*812a*/ 	.byte	0x3f
	.zero		1


	//   ....[20]....
        /*812c*/ 	.word	0x00029b10
        /*8130*/ 	.word	0x00000002
        /*8134*/ 	.word	0x00000000
        /*8138*/ 	.short	0x010a
        /*813a*/ 	.byte	0x3f
	.zero		1


	//   ....[21]....
        /*813c*/ 	.word	0x00029bf0
        /*8140*/ 	.word	0x00000012
        /*8144*/ 	.word	0x00000018
        /*8148*/ 	.short	0x010a
        /*814a*/ 	.byte	0x3f
	.zero		1


	//   ....[22]....
        /*814c*/ 	.word	0x00029cc0
        /*8150*/ 	.word	0x00000005
        /*8154*/ 	.word	0x00000000
        /*8158*/ 	.short	0x010a
        /*815a*/ 	.byte	0x3f
	.zero		1


	//   ....[23]....
        /*815c*/ 	.word	0x00029d10
        /*8160*/ 	.word	0x00000007
        /*8164*/ 	.word	0x00000000
        /*8168*/ 	.short	0x010a
        /*816a*/ 	.byte	0x3f
	.zero		1


	//----- nvinfo : EIATTR_NUM_MBARRIERS
	.align		4
.L_30:
        /*816c*/ 	.byte	0x03, 0x38
        /*816e*/ 	.short	0x0008


	//----- nvinfo : EIATTR_EXIT_INSTR_OFFSETS
	.align		4
        /*8170*/ 	.byte	0x04, 0x1c
        /*8172*/ 	.short	(.L_32 - .L_31)


	//   ....[0]....
.L_31:
        /*8174*/ 	.word	0x00000920


	//   ....[1]....
        /*8178*/ 	.word	0x000011c0


	//   ....[2]....
        /*817c*/ 	.word	0x000284e0


	//   ....[3]....
        /*8180*/ 	.word	0x00028a80


	//   ....[4]....
        /*8184*/ 	.word	0x00029a80


	//----- nvinfo : EIATTR_MAX_THREADS
	.align		4
.L_32:
        /*8188*/ 	.byte	0x04, 0x05
        /*818a*/ 	.short	(.L_34 - .L_33)
.L_33:
        /*818c*/ 	.word	0x00000180
        /*8190*/ 	.word	0x00000001
        /*8194*/ 	.word	0x00000001


	//----- nvinfo : EIATTR_CRS_STACK_SIZE
	.align		4
.L_34:
        /*8198*/ 	.byte	0x04, 0x1e
        /*819a*/ 	.short	(.L_36 - .L_35)
.L_35:
        /*819c*/ 	.word	0x00000000


	//----- nvinfo : EIATTR_CBANK_PARAM_SIZE
	.align		4
.L_36:
        /*81a0*/ 	.byte	0x03, 0x19
        /*81a2*/ 	.short	0x0470


	//----- nvinfo : EIATTR_PARAM_CBANK
	.align		4
        /*81a4*/ 	.byte	0x04, 0x0a
        /*81a6*/ 	.short	(.L_38 - .L_37)
	.align		4
.L_37:
        /*81a8*/ 	.word	index@(.nv.constant0._ZN7cutlass13device_kernelINS_4gemm6kernel13GemmUniversalIN4cute5tupleIJiiiiEEENS1_10collective13CollectiveMmaINS1_37MainloopSm90TmaGmmaWarpSpecializedFP8ILi3ENS5_IJNS4_1CILi1EEENSA_ILi2EEESB_EEENS1_35KernelTmaWarpSpecializedCooperativeEEENS5_IJNSA_ILi256EEESG_NSA_ILi128EEEEEENS_12float_e5m2_tENS5_IJlSB_lEEESJ_SK_NS4_8TiledMMAINS4_8MMA_AtomIJNS4_4SM904GMMA31MMA_64x256x32_F32E5M2E5M2_SS_TNILNSO_7ScaleInE1ELSQ_1EEEEEENS4_6LayoutINS5_IJSC_SB_SB_EEENS5_IJSB_NSA_ILi0EEESV_EEEEENS5_IJNS4_10UnderscoreESY_SY_EEEEENS4_23SM90_TMA_LOAD_MULTICASTENS4_14ComposedLayoutINS4_7SwizzleILi3ELi4ELi3EEENS4_18smem_ptr_flag_bitsILi8EEENST_INS5_IJNSA_ILi8EEESH_EEENS5_IJSH_SB_EEEEEEEvNS4_8identityENS4_13SM90_TMA_LOADES1B_vS1C_EENS_8epilogue10collective6detail29Sm90TmaWarpSpecializedAdapterINS1G_15DefaultEpilogueISJ_SK_SK_NS1F_6thread17LinearCombinationISJ_Li1EffLNS1K_9ScaleType4KindE0ELNS_15FloatRoundStyleE2ESJ_EENS1_15EpilogueDefaultEEEEEvvEEEEvNT_6ParamsE)
        /*81ac*/ 	.short	0x0210
        /*81ae*/ 	.short	0x0470


	//----- nvinfo : EIATTR_SW_WAR
	.align		4
.L_38:
        /*81b0*/ 	.byte	0x04, 0x36
        /*81b2*/ 	.short	(.L_40 - .L_39)
.L_39:
        /*81b4*/ 	.word	0x00000008
.L_40:


//--------------------- .nv.callgraph             --------------------------
	.section	.nv.callgraph,"",@"SHT_CUDA_CALLGRAPH"
	.align	4
	.sectionentsize	8
	.align		4
        /*0000*/ 	.word	0x00000000
	.align		4
        /*0004*/ 	.word	0xffffffff
	.align		4
        /*0008*/ 	.word	0x00000000
	.align		4
        /*000c*/ 	.word	0xfffffffe
	.align		4
        /*0010*/ 	.word	0x00000000
	.align		4
        /*0014*/ 	.word	0xfffffffd
	.align		4
        /*0018*/ 	.word	0x00000000
	.align		4
        /*001c*/ 	.word	0xfffffffc


//--------------------- .nv.constant4             --------------------------
	.section	.nv.constant4,"a",@progbits
	.align	8
	.align		8
.nv.constant4:
        /*0000*/ 	.dword	_ZN39_INTERNAL_75c7109a_4_k_cu_460f3c3f_44334cuda3std3__45__cpo5beginE
	.align		8
        /*0008*/ 	.dword	_ZN39_INTERNAL_75c7109a_4_k_cu_460f3c3f_44334cuda3std3__45__cpo3endE
	.align		8
        /*0010*/ 	.dword	_ZN39_INTERNAL_75c7109a_4_k_cu_460f3c3f_44334cuda3std3__45__cpo6cbeginE
	.align		8
        /*0018*/ 	.dword	_ZN39_INTERNAL_75c7109a_4_k_cu_460f3c3f_44334cuda3std3__45__cpo4cendE
	.align		8
        /*0020*/ 	.dword	_ZN39_INTERNAL_75c7109a_4_k_cu_460f3c3f_44334cuda3std3__441_GLOBAL__N__75c7109a_4_k_cu_460f3c3f_44336ignoreE
	.align		8
        /*0028*/ 	.dword	_ZN39_INTERNAL_75c7109a_4_k_cu_460f3c3f_44334cuda3std3__419piecewise_constructE
	.align		8
        /*0030*/ 	.dword	_ZN39_INTERNAL_75c7109a_4_k_cu_460f3c3f_44334cuda3std3__48in_placeE
	.align		8
        /*0038*/ 	.dword	_ZN39_INTERNAL_75c7109a_4_k_cu_460f3c3f_44334cuda3std6ranges3__45__cpo4swapE
	.align		8
        /*0040*/ 	.dword	_ZN39_INTERNAL_75c7109a_4_k_cu_460f3c3f_44334cuda3std6ranges3__45__cpo9iter_moveE
	.align		8
        /*0048*/ 	.dword	_ZN39_INTERNAL_75c7109a_4_k_cu_460f3c3f_44334cute7productE
	.align		8
        /*0050*/ 	.dword	_ZN39_INTERNAL_75c7109a_4_k_cu_460f3c3f_44334cute1_E


//--------------------- .text._ZN7cutlass13device_kernelINS_4gemm6kernel13GemmUniversalIN4cute5tupleIJiiiiEEENS1_10collective13CollectiveMmaINS1_37MainloopSm90TmaGmmaWarpSpecializedFP8ILi3ENS5_IJNS4_1CILi1EEENSA_ILi2EEESB_EEENS1_35KernelTmaWarpSpecializedCooperativeEEENS5_IJNSA_ILi256EEESG_NSA_ILi128EEEEEENS_12float_e5m2_tENS5_IJlSB_lEEESJ_SK_NS4_8TiledMMAINS4_8MMA_AtomIJNS4_4SM904GMMA31MMA_64x256x32_F32E5M2E5M2_SS_TNILNSO_7ScaleInE1ELSQ_1EEEEEENS4_6LayoutINS5_IJSC_SB_SB_EEENS5_IJSB_NSA_ILi0EEESV_EEEEENS5_IJNS4_10UnderscoreESY_SY_EEEEENS4_23SM90_TMA_LOAD_MULTICASTENS4_14ComposedLayoutINS4_7SwizzleILi3ELi4ELi3EEENS4_18smem_ptr_flag_bitsILi8EEENST_INS5_IJNSA_ILi8EEESH_EEENS5_IJSH_SB_EEEEEEEvNS4_8identityENS4_13SM90_TMA_LOADES1B_vS1C_EENS_8epilogue10collective6detail29Sm90TmaWarpSpecializedAdapterINS1G_15DefaultEpilogueISJ_SK_SK_NS1F_6thread17LinearCombinationISJ_Li1EffLNS1K_9ScaleType4KindE0ELNS_15FloatRoundStyleE2ESJ_EENS1_15EpilogueDefaultEEEEEvvEEEEvNT_6ParamsE --------------------------
	.section	.text._ZN7cutlass13device_kernelINS_4gemm6kernel13GemmUniversalIN4cute5tupleIJiiiiEEENS1_10collective13CollectiveMmaINS1_37MainloopSm90TmaGmmaWarpSpecializedFP8ILi3ENS5_IJNS4_1CILi1EEENSA_ILi2EEESB_EEENS1_35KernelTmaWarpSpecializedCooperativeEEENS5_IJNSA_ILi256EEESG_NSA_ILi128EEEEEENS_12float_e5m2_tENS5_IJlSB_lEEESJ_SK_NS4_8TiledMMAINS4_8MMA_AtomIJNS4_4SM904GMMA31MMA_64x256x32_F32E5M2E5M2_SS_TNILNSO_7ScaleInE1ELSQ_1EEEEEENS4_6LayoutINS5_IJSC_SB_SB_EEENS5_IJSB_NSA_ILi0EEESV_EEEEENS5_IJNS4_10UnderscoreESY_SY_EEEEENS4_23SM90_TMA_LOAD_MULTICASTENS4_14ComposedLayoutINS4_7SwizzleILi3ELi4ELi3EEENS4_18smem_ptr_flag_bitsILi8EEENST_INS5_IJNSA_ILi8EEESH_EEENS5_IJSH_SB_EEEEEEEvNS4_8identityENS4_13SM90_TMA_LOADES1B_vS1C_EENS_8epilogue10collective6detail29Sm90TmaWarpSpecializedAdapterINS1G_15DefaultEpilogueISJ_SK_SK_NS1F_6thread17LinearCombinationISJ_Li1EffLNS1K_9ScaleType4KindE0ELNS_15FloatRoundStyleE2ESJ_EENS1_15EpilogueDefaultEEEEEvvEEEEvNT_6ParamsE,"ax",@progbits
	.align	128
.text._ZN7cutlass13device_kernelINS_4gemm6kernel13GemmUniversalIN4cute5tupleIJiiiiEEENS1_10collective13CollectiveMmaINS1_37MainloopSm90TmaGmmaWarpSpecializedFP8ILi3ENS5_IJNS4_1CILi1EEENSA_ILi2EEESB_EEENS1_35KernelTmaWarpSpecializedCooperativeEEENS5_IJNSA_ILi256EEESG_NSA_ILi128EEEEEENS_12float_e5m2_tENS5_IJlSB_lEEESJ_SK_NS4_8TiledMMAINS4_8MMA_AtomIJNS4_4SM904GMMA31MMA_64x256x32_F32E5M2E5M2_SS_TNILNSO_7ScaleInE1ELSQ_1EEEEEENS4_6LayoutINS5_IJSC_SB_SB_EEENS5_IJSB_NSA_ILi0EEESV_EEEEENS5_IJNS4_10UnderscoreESY_SY_EEEEENS4_23SM90_TMA_LOAD_MULTICASTENS4_14ComposedLayoutINS4_7SwizzleILi3ELi4ELi3EEENS4_18smem_ptr_flag_bitsILi8EEENST_INS5_IJNSA_ILi8EEESH_EEENS5_IJSH_SB_EEEEEEEvNS4_8identityENS4_13SM90_TMA_LOADES1B_vS1C_EENS_8epilogue10collective6detail29Sm90TmaWarpSpecializedAdapterINS1G_15DefaultEpilogueISJ_SK_SK_NS1F_6thread17LinearCombinationISJ_Li1EffLNS1K_9ScaleType4KindE0ELNS_15FloatRoundStyleE2ESJ_EENS1_15EpilogueDefaultEEEEEvvEEEEvNT_6ParamsE:
        .type           _ZN7cutlass13device_kernelINS_4gemm6kernel13GemmUniversalIN4cute5tupleIJiiiiEEENS1_10collective13CollectiveMmaINS1_37MainloopSm90TmaGmmaWarpSpecializedFP8ILi3ENS5_IJNS4_1CILi1EEENSA_ILi2EEESB_EEENS1_35KernelTmaWarpSpecializedCooperativeEEENS5_IJNSA_ILi256EEESG_NSA_ILi128EEEEEENS_12float_e5m2_tENS5_IJlSB_lEEESJ_SK_NS4_8TiledMMAINS4_8MMA_AtomIJNS4_4SM904GMMA31MMA_64x256x32_F32E5M2E5M2_SS_TNILNSO_7ScaleInE1ELSQ_1EEEEEENS4_6LayoutINS5_IJSC_SB_SB_EEENS5_IJSB_NSA_ILi0EEESV_EEEEENS5_IJNS4_10UnderscoreESY_SY_EEEEENS4_23SM90_TMA_LOAD_MULTICASTENS4_14ComposedLayoutINS4_7SwizzleILi3ELi4ELi3EEENS4_18smem_ptr_flag_bitsILi8EEENST_INS5_IJNSA_ILi8EEESH_EEENS5_IJSH_SB_EEEEEEEvNS4_8identityENS4_13SM90_TMA_LOADES1B_vS1C_EENS_8epilogue10collective6detail29Sm90TmaWarpSpecializedAdapterINS1G_15DefaultEpilogueISJ_SK_SK_NS1F_6thread17LinearCombinationISJ_Li1EffLNS1K_9ScaleType4KindE0ELNS_15FloatRoundStyleE2ESJ_EENS1_15EpilogueDefaultEEEEEvvEEEEvNT_6ParamsE,@function
        .size           _ZN7cutlass13device_kernelINS_4gemm6kernel13GemmUniversalIN4cute5tupleIJiiiiEEENS1_10collective13CollectiveMmaINS1_37MainloopSm90TmaGmmaWarpSpecializedFP8ILi3ENS5_IJNS4_1CILi1EEENSA_ILi2EEESB_EEENS1_35KernelTmaWarpSpecializedCooperativeEEENS5_IJNSA_ILi256EEESG_NSA_ILi128EEEEEENS_12float_e5m2_tENS5_IJlSB_lEEESJ_SK_NS4_8TiledMMAINS4_8MMA_AtomIJNS4_4SM904GMMA31MMA_64x256x32_F32E5M2E5M2_SS_TNILNSO_7ScaleInE1ELSQ_1EEEEEENS4_6LayoutINS5_IJSC_SB_SB_EEENS5_IJSB_NSA_ILi0EEESV_EEEEENS5_IJNS4_10UnderscoreESY_SY_EEEEENS4_23SM90_TMA_LOAD_MULTICASTENS4_14ComposedLayoutINS4_7SwizzleILi3ELi4ELi3EEENS4_18smem_ptr_flag_bitsILi8EEENST_INS5_IJNSA_ILi8EEESH_EEENS5_IJSH_SB_EEEEEEEvNS4_8identityENS4_13SM90_TMA_LOADES1B_vS1C_EENS_8epilogue10collective6detail29Sm90TmaWarpSpecializedAdapterINS1G_15DefaultEpilogueISJ_SK_SK_NS1F_6thread17LinearCombinationISJ_Li1EffLNS1K_9ScaleType4KindE0ELNS_15FloatRoundStyleE2ESJ_EENS1_15EpilogueDefaultEEEEEvvEEEEvNT_6ParamsE,(.L_x_588 - _ZN7cutlass13device_kernelINS_4gemm6kernel13GemmUniversalIN4cute5tupleIJiiiiEEENS1_10collective13CollectiveMmaINS1_37MainloopSm90TmaGmmaWarpSpecializedFP8ILi3ENS5_IJNS4_1CILi1EEENSA_ILi2EEESB_EEENS1_35KernelTmaWarpSpecializedCooperativeEEENS5_IJNSA_ILi256EEESG_NSA_ILi128EEEEEENS_12float_e5m2_tENS5_IJlSB_lEEESJ_SK_NS4_8TiledMMAINS4_8MMA_AtomIJNS4_4SM904GMMA31MMA_64x256x32_F32E5M2E5M2_SS_TNILNSO_7ScaleInE1ELSQ_1EEEEEENS4_6LayoutINS5_IJSC_SB_SB_EEENS5_IJSB_NSA_ILi0EEESV_EEEEENS5_IJNS4_10UnderscoreESY_SY_EEEEENS4_23SM90_TMA_LOAD_MULTICASTENS4_14ComposedLayoutINS4_7SwizzleILi3ELi4ELi3EEENS4_18smem_ptr_flag_bitsILi8EEENST_INS5_IJNSA_ILi8EEESH_EEENS5_IJSH_SB_EEEEEEEvNS4_8identityENS4_13SM90_TMA_LOADES1B_vS1C_EENS_8epilogue10collective6detail29Sm90TmaWarpSpecializedAdapterINS1G_15DefaultEpilogueISJ_SK_SK_NS1F_6thread17LinearCombinationISJ_Li1EffLNS1K_9ScaleType4KindE0ELNS_15FloatRoundStyleE2ESJ_EENS1_15EpilogueDefaultEEEEEvvEEEEvNT_6ParamsE)
        .other          _ZN7cutlass13device_kernelINS_4gemm6kernel13GemmUniversalIN4cute5tupleIJiiiiEEENS1_10collective13CollectiveMmaINS1_37MainloopSm90TmaGmmaWarpSpecializedFP8ILi3ENS5_IJNS4_1CILi1EEENSA_ILi2EEESB_EEENS1_35KernelTmaWarpSpecializedCooperativeEEENS5_IJNSA_ILi256EEESG_NSA_ILi128EEEEEENS_12float_e5m2_tENS5_IJlSB_lEEESJ_SK_NS4_8TiledMMAINS4_8MMA_AtomIJNS4_4SM904GMMA31MMA_64x256x32_F32E5M2E5M2_SS_TNILNSO_7ScaleInE1ELSQ_1EEEEEENS4_6LayoutINS5_IJSC_SB_SB_EEENS5_IJSB_NSA_ILi0EEESV_EEEEENS5_IJNS4_10UnderscoreESY_SY_EEEEENS4_23SM90_TMA_LOAD_MULTICASTENS4_14ComposedLayoutINS4_7SwizzleILi3ELi4ELi3EEENS4_18smem_ptr_flag_bitsILi8EEENST_INS5_IJNSA_ILi8EEESH_EEENS5_IJSH_SB_EEEEEEEvNS4_8identityENS4_13SM90_TMA_LOADES1B_vS1C_EENS_8epilogue10collective6detail29Sm90TmaWarpSpecializedAdapterINS1G_15DefaultEpilogueISJ_SK_SK_NS1F_6thread17LinearCombinationISJ_Li1EffLNS1K_9ScaleType4KindE0ELNS_15FloatRoundStyleE2ESJ_EENS1_15EpilogueDefaultEEEEEvvEEEEvNT_6ParamsE,@"STO_CUDA_ENTRY STV_DEFAULT"
_ZN7cutlass13device_kernelINS_4gemm6kernel13GemmUniversalIN4cute5tupleIJiiiiEEENS1_10collective13CollectiveMmaINS1_37MainloopSm90TmaGmmaWarpSpecializedFP8ILi3ENS5_IJNS4_1CILi1EEENSA_ILi2EEESB_EEENS1_35KernelTmaWarpSpecializedCooperativeEEENS5_IJNSA_ILi256EEESG_NSA_ILi128EEEEEENS_12float_e5m2_tENS5_IJlSB_lEEESJ_SK_NS4_8TiledMMAINS4_8MMA_AtomIJNS4_4SM904GMMA31MMA_64x256x32_F32E5M2E5M2_SS_TNILNSO_7ScaleInE1ELSQ_1EEEEEENS4_6LayoutINS5_IJSC_SB_SB_EEENS5_IJSB_NSA_ILi0EEESV_EEEEENS5_IJNS4_10UnderscoreESY_SY_EEEEENS4_23SM90_TMA_LOAD_MULTICASTENS4_14ComposedLayoutINS4_7SwizzleILi3ELi4ELi3EEENS4_18smem_ptr_flag_bitsILi8EEENST_INS5_IJNSA_ILi8EEESH_EEENS5_IJSH_SB_EEEEEEEvNS4_8identityENS4_13SM90_TMA_LOADES1B_vS1C_EENS_8epilogue10collective6detail29Sm90TmaWarpSpecializedAdapterINS1G_15DefaultEpilogueISJ_SK_SK_NS1F_6thread17LinearCombinationISJ_Li1EffLNS1K_9ScaleType4KindE0ELNS_15FloatRoundStyleE2ESJ_EENS1_15EpilogueDefaultEEEEEvvEEEEvNT_6ParamsE:
[----:B------:R-:W0:Y:S02]  /*0000*/  LDC R1, c[0x0][0x28] ;  /* 0x00000a00ff017b82 */ /* 0x000e240000000800 */
[----:B0-----:R-:W-:Y:S01]  /*0010*/  VIADD R1, R1, 0xfffff338 ;  /* 0xfffff33801017836 */ /* 0x001fe20000000000 */
[----:B------:R-:W0:Y:S01]  /*0020*/  S2R R5, SR_TID.X ;  /* 0x0000000000057919 */ /* 0x000e220000002100 */
[----:B------:R-:W-:Y:S01]  /*0030*/  ELECT P0, URZ, PT ;  /* 0x00000000003f782f */ /* 0x000fe20003800000 */
[----:B------:R-:W-:Y:S01]  /*0040*/  BSSY B0, `(.L_x_0) ;  /* 0x0000015000007945 */ /* 0x000fe20003800000 */
[--C-:B0-----:R-:W-:Y:S02]  /*0050*/  SHF.R.U32.HI R0, RZ, 0x5, R5.reuse ;  /* 0x00000005ff007819 */ /* 0x101fe40000011605 */
[----:B------:R-:W-:-:S03]  /*0060*/  SHF.R.U32.HI R2, RZ, 0x7, R5 ;  /* 0x00000007ff027819 */ /* 0x000fc60000011605 */
[----:B------:R-:W0:Y:S04]  /*0070*/  SHFL.IDX PT, R3, R0, RZ, 0x1f ;  /* 0x00001fff00037589 */ /* 0x000e2800000e0000 */
[----:B------:R-:W1:Y:S01]  /*0080*/  SHFL.IDX PT, R2, R2, RZ, 0x1f ;  /* 0x00001fff02027589 */ /* 0x000e6200000e0000 */
[----:B0-----:R-:W-:Y:S02]  /*0090*/  R2UR UR4, R3 ;  /* 0x00000000030472ca */ /* 0x001fe400000e0000 */
[----:B-1----:R-:W-:-:S11]  /*00a0*/  R2UR UR6, R2 ;  /* 0x00000000020672ca */ /* 0x002fd600000e0000 */
[----:B------:R-:W-:Y:S02]  /*00b0*/  USHF.R.S32.HI UR5, URZ, 0x1f, UR4 ;  /* 0x0000001f3f057899 */ /* 0x000fe40008011404 */
[----:B------:R-:W-:Y:S02]  /*00c0*/  ISETP.NE.OR P0, PT, RZ, UR4, !P0 ;  /* 0x00000004ff007c0c */ /* 0x000fe4000c705670 */
[----:B------:R-:W-:-:S04]  /*00d0*/  ULEA.HI UR5, UR5, UR4, URZ, 0x2 ;  /* 0x0000000405057291 */ /* 0x000fc8000f8f103f */
[----:B------:R-:W-:-:S04]  /*00e0*/  ULOP3.LUT UR5, UR5, 0xfffffffc, URZ, 0xc0, !UPT ;  /* 0xfffffffc05057892 */ /* 0x000fc8000f8ec03f */
[----:B------:R-:W-:-:S03]  /*00f0*/  UIADD3 UR8, UR4, -UR5, URZ ;  /* 0x8000000504087290 */ /* 0x000fc6000fffe03f */
[----:B------:R-:W-:Y:S09]  /*0100*/  @P0 BRA `(.L_x_1) ;  /* 0x0000000000200947 */ /* 0x000ff20003800000 */
[----:B------:R-:W-:Y:S02]  /*0110*/  ULDC.64 UR4, c[0x0][0x198] ;  /* 0x0000660000047ab9 */ /* 0x000fe40000000a00 */
[----:B------:R-:W-:Y:S02]  /*0120*/  UIADD3 UR10, UP0, UR4, 0xf0, URZ ;  /* 0x000000f0040a7890 */ /* 0x000fe4000ff1e03f */
[----:B------:R-:W-:Y:S02]  /*0130*/  UIADD3 UR4, UP1, UR4, 0x1f0, URZ ;  /* 0x000001f004047890 */ /* 0x000fe4000ff3e03f */
[----:B------:R-:W-:Y:S02]  /*0140*/  UIADD3.X UR11, URZ, UR5, URZ, UP0, !UPT ;  /* 0x000000053f0b7290 */ /* 0x000fe400087fe43f */
[----:B------:R-:W-:-:S07]  /*0150*/  UIADD3.X UR5, URZ, UR5, URZ, UP1, !UPT ;  /* 0x000000053f057290 */ /* 0x000fce0008ffe43f */
[----:B------:R0:W-:Y:S02]  /*0160*/  UTMACCTL.PF [UR10] ;  /* 0x000000000a0079b9 */ /* 0x0001e40008040000 */
[----:B------:R0:W-:Y:S02]  /*0170*/  UTMACCTL.PF [UR4] ;  /* 0x00000000040079b9 */ /* 0x0001e40008040000 */
[----:B0-----:R-:W-:Y:S01]  /*0180*/  NOP ;  /* 0x0000000000007918 */ /* 0x001fe20000000000 */
.L_x_1:
[----:B------:R-:W-:Y:S05]  /*0190*/  BSYNC B0 ;  /* 0x0000000000007941 */ /* 0x000fea0003800000 */
.L_x_0:
[----:B------:R-:W0:Y:S01]  /*01a0*/  SHFL.IDX PT, R3, R0, RZ, 0x1f ;  /* 0x00001fff00037589 */ /* 0x000e2200000e0000 */
[----:B------:R-:W-:Y:S01]  /*01b0*/  UISETP.NE.AND UP0, UPT, UR8, 0x3, UPT ;  /* 0x000000030800788c */ /* 0x000fe2000bf05270 */
[----:B------:R-:W-:Y:S01]  /*01c0*/  ISETP.NE.AND P2, PT, RZ, UR6, PT ;  /* 0x00000006ff007c0c */ /* 0x000fe2000bf45270 */
[----:B------:R-:W-:Y:S02]  /*01d0*/  UIADD3 UR10, UR6, -0x1, URZ ;  /* 0xffffffff060a7890 */ /* 0x000fe4000fffe03f */
[----:B------:R-:W-:Y:S02]  /*01e0*/  UISETP.EQ.OR UP0, UPT, UR8, URZ, !UP0 ;  /* 0x0000003f0800728c */ /* 0x000fe4000c702670 */
[----:B------:R-:W-:Y:S02]  /*01f0*/  UISETP.GE.U32.AND UP1, UPT, UR10, 0x2, UPT ;  /* 0x000000020a00788c */ /* 0x000fe4000bf26070 */
[----:B------:R-:W-:-:S04]  /*0200*/  UISETP.EQ.AND UP0, UPT, UR6, URZ, UP0 ;  /* 0x0000003f0600728c */ /* 0x000fc80008702270 */
[----:B------:R-:W-:-:S04]  /*0210*/  USEL UR13, URZ, 0x1, !UP0 ;  /* 0x000000013f0d7887 */ /* 0x000fc8000c000000 */
[----:B------:R-:W-:Y:S01]  /*0220*/  USEL UR13, UR13, 0x2, UP1 ;  /* 0x000000020d0d7887 */ /* 0x000fe20008800000 */
[----:B0-----:R-:W-:-:S13]  /*0230*/  ISETP.NE.AND P0, PT, R3, RZ, PT ;  /* 0x000000ff0300720c */ /* 0x001fda0003f05270 */
[----:B------:R-:W-:Y:S05]  /*0240*/  @P0 BRA `(.L_x_2) ;  /* 0x0000000000500947 */ /* 0x000fea0003800000 */
[----:B------:R-:W0:Y:S01]  /*0250*/  S2UR UR9, SR_CgaCtaId ;  /* 0x00000000000979c3 */ /* 0x000e220000008800 */
[----:B------:R-:W-:Y:S01]  /*0260*/  UMOV UR4, 0x400 ;  /* 0x0000040000047882 */ /* 0x000fe20000000000 */
[----:B------:R-:W-:Y:S01]  /*0270*/  UMOV UR5, 0x1 ;  /* 0x0000000100057882 */ /* 0x000fe20000000000 */
[----:B------:R-:W-:Y:S01]  /*0280*/  UMOV UR6, 0x4 ;  /* 0x0000000400067882 */ /* 0x000fe20000000000 */
[----:B------:R-:W-:Y:S01]  /*0290*/  ELECT P0, URZ, PT ;  /* 0x00000000003f782f */ /* 0x000fe20003800000 */
[----:B------:R-:W-:-:S04]  /*02a0*/  UIADD3 UR6, -UR6, 0x100000, URZ ;  /* 0x0010000006067890 */ /* 0x000fc8000fffe13f */
[----:B------:R-:W-:Y:S02]  /*02b0*/  USHF.L.U32 UR7, UR6, 0xb, URZ ;  /* 0x0000000b06077899 */ /* 0x000fe4000800063f */
[----:B------:R-:W-:Y:S02]  /*02c0*/  USHF.L.U32 UR6, UR6, 0x1, URZ ;  /* 0x0000000106067899 */ /* 0x000fe4000800063f */
[----:B0-----:R-:W-:Y:S02]  /*02d0*/  ULEA UR9, UR9, UR4, 0x18 ;  /* 0x0000000409097291 */ /* 0x001fe4000f8ec03f */
[----:B------:R-:W-:-:S04]  /*02e0*/  UIADD3 UR4, -UR5, 0x100000, URZ ;  /* 0x0010000005047890 */ /* 0x000fc8000fffe13f */
[----:B------:R-:W-:Y:S02]  /*02f0*/  USHF.L.U32 UR5, UR4, 0xb, URZ ;  /* 0x0000000b04057899 */ /* 0x000fe4000800063f */
[----:B------:R-:W-:Y:S01]  /*0300*/  USHF.L.U32 UR4, UR4, 0x1, URZ ;  /* 0x0000000104047899 */ /* 0x000fe2000800063f */
[----:B------:R-:W0:Y:S11]  /*0310*/  FENCE.VIEW.ASYNC.S ;  /* 0x00000000000073c6 */ /* 0x000e360000000000 */
[----:B0-----:R0:W1:Y:S01]  /*0320*/  SYNCS.EXCH.64 URZ, [UR9], UR4 ;  /* 0x00000004093f75b2 */ /* 0x0010620008000100 */
[----:B------:R0:W2:Y:S01]  /*0330*/  SYNCS.EXCH.64 URZ, [UR9+0x18], UR6 ;  /* 0x00001806093f75b2 */ /* 0x0000a20008000100 */
[----:B------:R0:W3:Y:S01]  /*0340*/  SYNCS.EXCH.64 URZ, [UR9+0x8], UR4 ;  /* 0x00000804093f75b2 */ /* 0x0000e20008000100 */
[----:B------:R0:W4:Y:S01]  /*0350*/  SYNCS.EXCH.64 URZ, [UR9+0x20], UR6 ;  /* 0x00002006093f75b2 */ /* 0x0001220008000100 */
[----:B------:R0:W0:Y:S01]  /*0360*/  SYNCS.EXCH.64 URZ, [UR9+0x10], UR4 ;  /* 0x00001004093f75b2 */ /* 0x0000220008000100 */
[----:B------:R0:W0:Y:S01]  /*0370*/  SYNCS.EXCH.64 URZ, [UR9+0x28], UR6 ;  /* 0x00002806093f75b2 */ /* 0x0000220008000100 */
[----:B------:R-:W-:Y:S01]  /*0380*/  NOP ;  /* 0x0000000000007918 */ /* 0x000fe20000000000 */
.L_x_2:
[----:B------:R-:W-:Y:S01]  /*0390*/  SHF.R.S32.HI R4, RZ, 0x1f, R5 ;  /* 0x0000001fff047819 */ /* 0x000fe20000011405 */
[----:B------:R-:W5:Y:S01]  /*03a0*/  SHFL.IDX PT, R0, R0, RZ, 0x1f ;  /* 0x00001fff00007589 */ /* 0x000f6200000e0000 */
[----:B------:R-:W-:Y:S01]  /*03b0*/  ELECT P0, URZ, PT ;  /* 0x00000000003f782f */ /* 0x000fe20003800000 */
[----:B0-----:R-:W0:Y:S01]  /*03c0*/  S2UR UR9, SR_CTAID.X ;  /* 0x00000000000979c3 */ /* 0x001e220000002500 */
[----:B------:R-:W-:Y:S01]  /*03d0*/  LEA.HI R4, R4, R5, RZ, 0x7 ;  /* 0x0000000504047211 */ /* 0x000fe200078f38ff */
[----:B------:R-:W1:Y:S01]  /*03e0*/  S2R R2, SR_CTAID.Y ;  /* 0x0000000000027919 */ /* 0x000e620000002600 */
[----:B------:R-:W-:Y:S01]  /*03f0*/  SHF.R.S32.HI R6, RZ, 0x1f, R3 ;  /* 0x0000001fff067819 */ /* 0x000fe20000011403 */
[----:B------:R-:W-:Y:S01]  /*0400*/  ULDC UR4, c[0x0][0x154] ;  /* 0x0000550000047ab9 */ /* 0x000fe20000000800 */
[----:B------:R-:W-:Y:S01]  /*0410*/  LOP3.LUT R4, R4, 0xffffff80, RZ, 0xc0, !PT ;  /* 0xffffff8004047812 */ /* 0x000fe200078ec0ff */
[----:B------:R-:W-:Y:S01]  /*0420*/  NOP ;  /* 0x0000000000007918 */ /* 0x000fe20000000000 */
[----:B------:R-:W-:Y:S01]  /*0430*/  LEA.HI R6, R6, R3, RZ, 0x2 ;  /* 0x0000000306067211 */ /* 0x000fe200078f10ff */
[----:B------:R-:W2:Y:S01]  /*0440*/  LDC R13, c[0x0][0x148] ;  /* 0x00005200ff0d7b82 */ /* 0x000ea20000000800 */
[----:B------:R-:W-:Y:S01]  /*0450*/  NOP ;  /* 0x0000000000007918 */ /* 0x000fe20000000000 */
[----:B------:R-:W-:Y:S01]  /*0460*/  IMAD.IADD R4, R5, 0x1, -R4 ;  /* 0x0000000105047824 */ /* 0x000fe200078e0a04 */
[----:B------:R-:W-:-:S04]  /*0470*/  LOP3.LUT R6, R6, 0x3ffffffc, RZ, 0xc0, !PT ;  /* 0x3ffffffc06067812 */ /* 0x000fc800078ec0ff */
[----:B------:R-:W-:Y:S01]  /*0480*/  SHF.R.S32.HI R5, RZ, 0x1f, R4 ;  /* 0x0000001fff057819 */ /* 0x000fe20000011404 */
[----:B------:R-:W-:Y:S01]  /*0490*/  IMAD.IADD R6, R3, 0x1, -R6 ;  /* 0x0000000103067824 */ /* 0x000fe200078e0a06 */
[----:B------:R-:W3:Y:S02]  /*04a0*/  LDC R8, c[0x0][0x144] ;  /* 0x00005100ff087b82 */ /* 0x000ee40000000800 */
[----:B------:R-:W-:Y:S02]  /*04b0*/  LEA.HI R5, R5, R4, RZ, 0x3 ;  /* 0x0000000405057211 */ /* 0x000fe400078f18ff */
[----:B-----5:R-:W-:Y:S02]  /*04c0*/  ISETP.NE.OR P0, PT, R0, RZ, !P0 ;  /* 0x000000ff0000720c */ /* 0x020fe40004705670 */
[--C-:B------:R-:W-:Y:S02]  /*04d0*/  SHF.R.S32.HI R0, RZ, 0x3, R5.reuse ;  /* 0x00000003ff007819 */ /* 0x100fe40000011405 */
[----:B------:R-:W-:-:S04]  /*04e0*/  SHF.R.S32.HI R5, RZ, 0x1f, R5 ;  /* 0x0000001fff057819 */ /* 0x000fc80000011405 */
[----:B------:R-:W-:-:S04]  /*04f0*/  LEA.HI R5, R5, R0, RZ, 0x2 ;  /* 0x0000000005057211 */ /* 0x000fc800078f10ff */
[----:B------:R-:W-:Y:S01]  /*0500*/  LOP3.LUT R5, R5, 0xfffffffc, RZ, 0xc0, !PT ;  /* 0xfffffffc05057812 */ /* 0x000fe200078ec0ff */
[----:B------:R-:W-:Y:S01]  /*0510*/  VOTEU.ALL UP0, P0 ;  /* 0x00000000003f7886 */ /* 0x000fe20000000000 */
[----:B-1----:R-:W-:Y:S01]  /*0520*/  I2FP.F32.U32 R7, R2 ;  /* 0x0000000200077245 */ /* 0x002fe20000201000 */
[----:B------:R-:W-:Y:S02]  /*0530*/  VOTEU.ALL UP1, P0 ;  /* 0x00000000003f7886 */ /* 0x000fe40000020000 */
[----:B------:R-:W-:Y:S01]  /*0540*/  IMAD.IADD R5, R0, 0x1, -R5 ;  /* 0x0000000100057824 */ /* 0x000fe200078e0a05 */
[----:B------:R-:W1:Y:S01]  /*0550*/  @!UP0 S2UR UR7, SR_CgaCtaId ;  /* 0x00000000000789c3 */ /* 0x000e620000008800 */
[----:B0-----:R-:W-:Y:S01]  /*0560*/  I2FP.F32.U32 R0, UR9 ;  /* 0x0000000900007c45 */ /* 0x001fe20008201000 */
[----:B------:R-:W-:Y:S01]  /*0570*/  FMUL R9, R7, UR4 ;  /* 0x0000000407097c20 */ /* 0x000fe20008400000 */
[----:B------:R-:W-:Y:S01]  /*0580*/  IMAD R5, R6, 0x4, R5 ;  /* 0x0000000406057824 */ /* 0x000fe200078e0205 */
[----:B------:R-:W-:Y:S01]  /*0590*/  ULDC UR4, c[0x0][0x150] ;  /* 0x0000540000047ab9 */ /* 0x000fe20000000800 */
[----:B------:R-:W-:Y:S01]  /*05a0*/  @!UP0 UMOV UR6, 0x400 ;  /* 0x0000040000068882 */ /* 0x000fe20000000000 */
[----:B------:R-:W-:Y:S01]  /*05b0*/  FMUL R7, R0, UR4 ;  /* 0x0000000400077c20 */ /* 0x000fe20008400000 */
[----:B------:R-:W-:Y:S01]  /*05c0*/  IMAD.SHL.U32 R0, R5, 0x4, RZ ;  /* 0x0000000405007824 */ /* 0x000fe200078e00ff */
[----:B------:R-:W0:Y:S01]  /*05d0*/  LDC R6, c[0x0][0x140] ;  /* 0x00005000ff067b82 */ /* 0x000e220000000800 */
[----:B------:R-:W5:Y:S01]  /*05e0*/  F2I.U32.TRUNC.NTZ R9, R9 ;  /* 0x0000000900097305 */ /* 0x000f62000020f000 */
[----:B------:R-:W-:-:S02]  /*05f0*/  UMOV UR4, 0x20 ;  /* 0x0000002000047882 */ /* 0x000fc40000000000 */
[----:B------:R-:W-:Y:S01]  /*0600*/  LOP3.LUT R11, R5, 0xc, R0, 0x78, !PT ;  /* 0x0000000c050b7812 */ /* 0x000fe200078e7800 */
[----:B------:R-:W-:-:S04]  /*0610*/  @!UP0 UIADD3 UR4, -UR4, 0x100000, URZ ;  /* 0x0010000004048890 */ /* 0x000fc8000fffe13f */
[----:B------:R-:W-:Y:S02]  /*0620*/  @!UP0 USHF.L.U32 UR5, UR4, 0xb, URZ ;  /* 0x0000000b04058899 */ /* 0x000fe4000800063f */
[----:B------:R-:W-:Y:S01]  /*0630*/  @!UP0 USHF.L.U32 UR4, UR4, 0x1, URZ ;  /* 0x0000000104048899 */ /* 0x000fe2000800063f */
[----:B------:R-:W4:Y:S01]  /*0640*/  F2I.U32.TRUNC.NTZ R7, R7 ;  /* 0x0000000700077305 */ /* 0x000f22000020f000 */
[----:B------:R0:W-:Y:S01]  /*0650*/  STL [R1+0x450], R11 ;  /* 0x0004500b01007387 */ /* 0x0001e20000100800 */
[----:B-----5:R-:W-:Y:S01]  /*0660*/  IMAD.MOV R14, RZ, RZ, -R9 ;  /* 0x000000ffff0e7224 */ /* 0x020fe200078e0a09 */
[----:B-1----:R-:W-:Y:S01]  /*0670*/  @!UP0 ULEA UR6, UR7, UR6, 0x18 ;  /* 0x0000000607068291 */ /* 0x002fe2000f8ec03f */
[----:B------:R-:W-:Y:S02]  /*0680*/  VOTEU.ALL UP0, P0 ;  /* 0x00000000003f7886 */ /* 0x000fe40000000000 */
[----:B--2---:R-:W-:Y:S01]  /*0690*/  IMAD R0, R13, R14, R2 ;  /* 0x0000000e0d007224 */ /* 0x004fe200078e0202 */
[----:B------:R-:W-:-:S02]  /*06a0*/  LOP3.LUT P0, RZ, R4, 0x7, RZ, 0xc0, !PT ;  /* 0x0000000704ff7812 */ /* 0x000fc4000780c0ff */
[----:B0-----:R-:W-:Y:S01]  /*06b0*/  ISETP.EQ.U32.AND P3, PT, R6, 0x1, PT ;  /* 0x000000010600780c */ /* 0x001fe20003f62070 */
[----:B----4-:R-:W-:Y:S01]  /*06c0*/  IMAD.MOV R7, RZ, RZ, -R7 ;  /* 0x000000ffff077224 */ /* 0x010fe200078e0a07 */
[----:B------:R-:W-:Y:S02]  /*06d0*/  ISETP.NE.AND P1, PT, R0, R11, PT ;  /* 0x0000000b0000720c */ /* 0x000fe40003f25270 */
[----:B------:R-:W-:Y:S01]  /*06e0*/  ISETP.LT.U32.AND P0, PT, R11, 0x2, !P0 ;  /* 0x000000020b00780c */ /* 0x000fe20004701070 */
[----:B---3--:R-:W-:Y:S01]  /*06f0*/  IMAD R10, R8, R7, UR9 ;  /* 0x00000009080a7e24 */ /* 0x008fe2000f8e0207 */
[----:B------:R-:W0:Y:S02]  /*0700*/  FENCE.VIEW.ASYNC.S ;  /* 0x00000000000073c6 */ /* 0x000e240000000000 */
[----:B0-----:R0:W1:Y:S02]  /*0710*/  @!UP0 SYNCS.EXCH.64 URZ, [UR6+0x40], UR4 ;  /* 0x00004004063f85b2 */ /* 0x0010640008000100 */
[----:B------:R-:W-:-:S04]  /*0720*/  ISETP.EQ.OR P1, PT, R10, RZ, !P1 ;  /* 0x000000ff0a00720c */ /* 0x000fc80004f22670 */
[----:B------:R-:W-:Y:S01]  /*0730*/  PLOP3.LUT P0, PT, P0, P1, PT, 0x80, 0x0 ;  /* 0x000000000000781c */ /* 0x000fe20000703070 */
[----:B------:R0:W2:Y:S01]  /*0740*/  @!UP1 SYNCS.EXCH.64 URZ, [UR6+0x48], UR4 ;  /* 0x00004804063f95b2 */ /* 0x0000a20008000100 */
[----:B------:R-:W-:Y:S01]  /*0750*/  NOP ;  /* 0x0000000000007918 */ /* 0x000fe20000000000 */
[----:B------:R-:W-:Y:S10]  /*0760*/  @!P3 BRA `(.L_x_3) ;  /* 0x000000000008b947 */ /* 0x000ff40003800000 */
[----:B-12---:R-:W-:Y:S01]  /*0770*/  UCGABAR_ARV ;  /* 0x00000000000079c7 */ /* 0x006fe20008000000 */
[----:B------:R-:W-:Y:S05]  /*0780*/  BRA `(.L_x_4) ;  /* 0x0000000000047947 */ /* 0x000fea0003800000 */
.L_x_3:
[----:B-12---:R-:W-:Y:S01]  /*0790*/  NOP ;  /* 0x0000000000007918 */ /* 0x006fe20000000000 */
.L_x_4:
[----:B------:R-:W1:Y:S01]  /*07a0*/  LDC R0, c[0x0][0x65c] ;  /* 0x00019700ff007b82 */ /* 0x000e620000000800 */
[----:B------:R-:W-:Y:S02]  /*07b0*/  IMAD.U32 R4, RZ, RZ, UR9 ;  /* 0x00000009ff047e24 */ /* 0x000fe4000f8e00ff */
[----:B------:R-:W-:Y:S01]  /*07c0*/  IMAD.MOV.U32 R5, RZ, RZ, RZ ;  /* 0x000000ffff057224 */ /* 0x000fe200078e00ff */
[----:B-1----:R-:W-:-:S13]  /*07d0*/  ISETP.NE.AND P4, PT, R0, 0x1, PT ;  /* 0x000000010000780c */ /* 0x002fda0003f85270 */
[----:B------:R-:W1:Y:S01]  /*07e0*/  @P4 LDC R7, c[0x0][0x10] ;  /* 0x00000400ff074b82 */ /* 0x000e620000000800 */
[----:B------:R-:W-:Y:S02]  /*07f0*/  @P4 IMAD.MOV.U32 R3, RZ, RZ, RZ ;  /* 0x000000ffff034224 */ /* 0x000fe400078e00ff */
[----:B------:R-:W-:-:S05]  /*0800*/  @P4 IMAD.MOV.U32 R11, RZ, RZ, RZ ;  /* 0x000000ffff0b4224 */ /* 0x000fca00078e00ff */
[----:B------:R-:W2:Y:S01]  /*0810*/  @!P4 LDC R9, c[0x0][0xc] ;  /* 0x00000300ff09cb82 */ /* 0x000ea20000000800 */
[----:B-1----:R-:W-:-:S04]  /*0820*/  @P4 IMAD.WIDE.U32 R6, R7, UR9, R2 ;  /* 0x0000000907064c25 */ /* 0x002fc8000f8e0002 */
[----:B------:R-:W-:Y:S02]  /*0830*/  @P4 IMAD.MOV.U32 R8, RZ, RZ, R6 ;  /* 0x000000ffff084224 */ /* 0x000fe400078e0006 */
[----:B------:R-:W-:Y:S02]  /*0840*/  @P4 IMAD.IADD R15, R7, 0x1, R11 ;  /* 0x00000001070f4824 */ /* 0x000fe400078e020b */
[----:B--2---:R-:W-:-:S04]  /*0850*/  @!P4 IMAD.WIDE.U32 R4, R2, R9, R4 ;  /* 0x000000090204c225 */ /* 0x004fc800078e0004 */
[----:B------:R-:W-:Y:S02]  /*0860*/  @!P4 IMAD.MOV.U32 R8, RZ, RZ, R4 ;  /* 0x000000ffff08c224 */ /* 0x000fe400078e0004 */
[----:B------:R-:W-:-:S03]  /*0870*/  @!P4 IMAD.MOV.U32 R15, RZ, RZ, R5 ;  /* 0x000000ffff0fc224 */ /* 0x000fc600078e0005 */
[----:B------:R1:W-:Y:S04]  /*0880*/  STL [R1+0x458], R8 ;  /* 0x0004580801007387 */ /* 0x0003e80000100800 */
[----:B------:R1:W-:Y:S01]  /*0890*/  STL [R1+0x454], R15 ;  /* 0x0004540f01007387 */ /* 0x0003e20000100800 */
[----:B------:R-:W-:Y:S05]  /*08a0*/  @!P3 BRA `(.L_x_5) ;  /* 0x00000000000cb947 */ /* 0x000fea0003800000 */
[----:B------:R-:W-:Y:S01]  /*08b0*/  UCGABAR_WAIT ;  /* 0x0000000000007dc7 */ /* 0x000fe20008000000 */
[----:B------:R-:W-:Y:S01]  /*08c0*/  CCTL.IVALL ;  /* 0x00000000ff00798f */ /* 0x000fe20002000000 */
[----:B------:R-:W-:Y:S05]  /*08d0*/  BRA `(.L_x_6) ;  /* 0x0000000000047947 */ /* 0x000fea0003800000 */
.L_x_5:
[----:B------:R-:W-:Y:S06]  /*08e0*/  BAR.SYNC.DEFER_BLOCKING 0x0 ;  /* 0x0000000000007b1d */ /* 0x000fec0000010000 */
.L_x_6:
[----:B------:R-:W-:Y:S05]  /*08f0*/  @!P2 BRA `(.L_x_7) ;  /* 0x0000027800fca947 */ /* 0x000fea0003800000 */
[----:B------:R-:W-:-:S06]  /*0900*/  UISETP.GT.U32.AND UP0, UPT, UR10, 0x1, UPT ;  /* 0x000000010a00788c */ /* 0x000fcc000bf04070 */
[----:B------:R-:W-:-:S13]  /*0910*/  PLOP3.LUT P1, PT, PT, PT, UP0, 0x80, 0x0 ;  /* 0x000000000000781c */ /* 0x000fda0003f2f008 */
[----:B0-----:R-:W-:Y:S05]  /*0920*/  @P1 EXIT ;  /* 0x000000000000194d */ /* 0x001fea0003800000 */
[----:B------:R-:W-:Y:S01]  /*0930*/  IMAD.MOV.U32 R5, RZ, RZ, -0x1 ;  /* 0xffffffffff057424 */ /* 0x000fe200078e00ff */
[----:B------:R-:W-:Y:S01]  /*0940*/  ULDC.64 UR4, c[0x0][0x650] ;  /* 0x0001940000047ab9 */ /* 0x000fe20000000a00 */
[----:B------:R-:W-:Y:S01]  /*0950*/  IMAD.MOV.U32 R4, RZ, RZ, -0x1 ;  /* 0xffffffffff047424 */ /* 0x000fe200078e00ff */
[----:B------:R-:W-:Y:S01]  /*0960*/  ISETP.GE.U32.AND P1, PT, R8, UR4, PT ;  /* 0x0000000408007c0c */ /* 0x000fe2000bf26070 */
[----:B------:R-:W-:Y:S01]  /*0970*/  UMOV UR9, 0xffffffff ;  /* 0xffffffff00097882 */ /* 0x000fe20000000000 */
[----:B------:R0:W-:Y:S01]  /*0980*/  STL [R1+0x460], R5 ;  /* 0x0004600501007387 */ /* 0x0001e20000100800 */
[----:B------:R-:W-:Y:S02]  /*0990*/  PRMT R0, RZ, 0x7610, R0 ;  /* 0x00007610ff007816 */ /* 0x000fe40000000000 */
[----:B------:R-:W-:Y:S01]  /*09a0*/  ISETP.GE.U32.AND.EX P1, PT, R15, UR5, PT, P1 ;  /* 0x000000050f007c0c */ /* 0x000fe2000bf26110 */
[----:B------:R0:W-:-:S12]  /*09b0*/  STL [R1+0x45c], R4 ;  /* 0x00045c0401007387 */ /* 0x0001d80000100800 */
[----:B0-----:R-:W-:Y:S05]  /*09c0*/  @P1 BRA `(.L_x_8) ;  /* 0x00000004003c1947 */ /* 0x001fea0003800000 */
[----:B------:R-:W-:Y:S01]  /*09d0*/  ULDC.64 UR14, c[0x0][0x628] ;  /* 0x00018a00000e7ab9 */ /* 0x000fe20000000a00 */
[----:B------:R-:W0:Y:S01]  /*09e0*/  LDC.64 R6, c[0x0][0x620] ;  /* 0x00018800ff067b82 */ /* 0x000e220000000a00 */
[----:B------:R-:W-:Y:S01]  /*09f0*/  ISETP.NE.U32.AND P1, PT, RZ, UR14, PT ;  /* 0x0000000eff007c0c */ /* 0x000fe2000bf25070 */
[----:B------:R-:W-:Y:S01]  /*0a00*/  ULDC UR11, c[0x0][0x630] ;  /* 0x00018c00000b7ab9 */ /* 0x000fe20000000800 */
[----:B------:R-:W-:Y:S02]  /*0a10*/  R2UR UR4, R8 ;  /* 0x00000000080472ca */ /* 0x000fe400000e0000 */
[----:B------:R-:W-:Y:S02]  /*0a20*/  ISETP.NE.AND.EX P1, PT, RZ, UR15, PT, P1 ;  /* 0x0000000fff007c0c */ /* 0x000fe4000bf25310 */
[----:B------:R-:W-:-:S11]  /*0a30*/  R2UR UR5, R15 ;  /* 0x000000000f0572ca */ /* 0x000fd600000e0000 */
[----:B------:R-:W-:Y:S05]  /*0a40*/  @!P1 BRA `(.L_x_9) ;  /* 0x0000000000309947 */ /* 0x000fea0003800000 */
[----:B------:R-:W-:Y:S01]  /*0a50*/  R2UR UR4, R8 ;  /* 0x00000000080472ca */ /* 0x000fe200000e0000 */
[----:B------:R-:W-:Y:S01]  /*0a60*/  ULDC UR8, c[0x0][0x634] ;  /* 0x00018d0000087ab9 */ /* 0x000fe20000000800 */
[----:B------:R-:W-:-:S11]  /*0a70*/  R2UR UR10, R15 ;  /* 0x000000000f0a72ca */ /* 0x000fd600000e0000 */
[----:B------:R-:W-:-:S04]  /*0a80*/  UIADD3 UR8, UP0, UR4, UR8, URZ ;  /* 0x0000000804087290 */ /* 0x000fc8000ff1e03f */
[----:B------:R-:W-:-:S04]  /*0a90*/  UIADD3.X UR10, URZ, UR10, URZ, UP0, !UPT ;  /* 0x0000000a3f0a7290 */ /* 0x000fc800087fe43f */
[----:B------:R-:W-:-:S04]  /*0aa0*/  UIMAD.WIDE.U32 UR4, UR10, UR14, URZ ;  /* 0x0000000e0a0472a5 */ /* 0x000fc8000f8e003f */
[----:B------:R-:W-:Y:S02]  /*0ab0*/  UIMAD.WIDE.U32 UR6, UP0, UR8, UR15, UR4 ;  /* 0x0000000f080672a5 */ /* 0x000fe4000f800004 */
[----:B------:R-:W-:Y:S02]  /*0ac0*/  UIMAD.WIDE.U32 UR4, UR8, UR14, URZ ;  /* 0x0000000e080472a5 */ /* 0x000fe4000f8e003f */
[----:B------:R-:W-:Y:S02]  /*0ad0*/  UIADD3.X UR9, URZ, URZ, URZ, UP0, !UPT ;  /* 0x0000003f3f097290 */ /* 0x000fe400087fe43f */
[----:B------:R-:W-:Y:S01]  /*0ae0*/  UIADD3 URZ, UP0, UR5, UR6, URZ ;  /* 0x00000006053f7290 */ /* 0x000fe2000ff1e03f */
[----:B------:R-:W-:-:S03]  /*0af0*/  UMOV UR8, UR7 ;  /* 0x0000000700087c82 */ /* 0x000fc60008000000 */
[----:B------:R-:W-:-:S12]  /*0b00*/  UIMAD.WIDE.U32.X UR4, UR10, UR15, UR8, UP0 ;  /* 0x0000000f0a0472a5 */ /* 0x000fd800080e0408 */
.L_x_9:
[----:B------:R-:W-:Y:S01]  /*0b10*/  USHF.R.U64 UR9, UR4, UR11, UR5 ;  /* 0x0000000b04097299 */ /* 0x000fe20008001205 */
[----:B------:R-:W2:Y:S01]  /*0b20*/  LDC.64 R22, c[0x0][0x640] ;  /* 0x00019000ff167b82 */ /* 0x000ea20000000a00 */
[----:B------:R-:W-:Y:S01]  /*0b30*/  USHF.R.U32.HI UR4, URZ, UR11, UR5 ;  /* 0x0000000b3f047299 */ /* 0x000fe20008011605 */
[----:B------:R-:W-:Y:S02]  /*0b40*/  IMAD.MOV.U32 R4, RZ, RZ, R8 ;  /* 0x000000ffff047224 */ /* 0x000fe400078e0008 */
[----:B------:R-:W-:Y:S01]  /*0b50*/  IMAD R21, R13, R14, R2 ;  /* 0x0000000e0d157224 */ /* 0x000fe200078e0202 */
[----:B------:R-:W-:Y:S01]  /*0b60*/  IADD3 R3, P1, RZ, -UR9, RZ ;  /* 0x80000009ff037c10 */ /* 0x000fe2000ff3e0ff */
[----:B------:R-:W-:Y:S02]  /*0b70*/  IMAD.MOV.U32 R13, RZ, RZ, 0x1 ;  /* 0x00000001ff0d7424 */ /* 0x000fe400078e00ff */
[----:B------:R-:W1:Y:S02]  /*0b80*/  LDC R12, c[0x0][0x618] ;  /* 0x00018600ff0c7b82 */ /* 0x000e640000000800 */
[----:B------:R-:W-:-:S04]  /*0b90*/  IMAD.X R5, RZ, RZ, ~UR4, P1 ;  /* 0x80000004ff057e24 */ /* 0x000fc800088e06ff */
[-C--:B0-----:R-:W-:Y:S02]  /*0ba0*/  IMAD R0, R5, R6.reuse, RZ ;  /* 0x0000000605007224 */ /* 0x081fe400078e02ff */
[----:B------:R-:W0:Y:S01]  /*0bb0*/  LDC R16, c[0x0][0x608] ;  /* 0x00018200ff107b82 */ /* 0x000e220000000800 */
[----:B------:R-:W-:Y:S02]  /*0bc0*/  IMAD.MOV.U32 R5, RZ, RZ, R15 ;  /* 0x000000ffff057224 */ /* 0x000fe400078e000f */
[----:B------:R-:W-:-:S05]  /*0bd0*/  IMAD.WIDE.U32 R4, R3, R6, R4 ;  /* 0x0000000603047225 */ /* 0x000fca00078e0004 */
[----:B------:R-:W3:Y:S01]  /*0be0*/  LDC R20, c[0x0][0x658] ;  /* 0x00019600ff147b82 */ /* 0x000ee20000000800 */
[----:B------:R-:W-:Y:S01]  /*0bf0*/  IMAD R3, R3, R7, R0 ;  /* 0x0000000703037224 */ /* 0x000fe200078e0200 */
[----:B--2---:R-:W-:-:S03]  /*0c00*/  ISETP.NE.U32.AND P1, PT, R22, RZ, PT ;  /* 0x000000ff1600720c */ /* 0x004fc60003f25070 */
[----:B------:R-:W-:Y:S01]  /*0c10*/  IMAD.IADD R3, R5, 0x1, R3 ;  /* 0x0000000105037824 */ /* 0x000fe200078e0203 */
[----:B------:R-:W-:Y:S01]  /*0c20*/  ISETP.NE.AND.EX P1, PT, R23, RZ, PT, P1 ;  /* 0x000000ff1700720c */ /* 0x000fe20003f25310 */
[----:B------:R-:W-:Y:S01]  /*0c30*/  IMAD.MOV.U32 R5, RZ, RZ, -0x1 ;  /* 0xffffffffff057424 */ /* 0x000fe200078e00ff */
[----:B------:R-:W2:Y:S02]  /*0c40*/  LDC R18, c[0x0][0x600] ;  /* 0x00018000ff127b82 */ /* 0x000ea40000000800 */
[-CC-:B-1----:R-:W-:Y:S02]  /*0c50*/  SHF.R.U64 R8, R4, R12.reuse, R3.reuse ;  /* 0x0000000c04087219 */ /* 0x182fe40000001203 */
[----:B------:R-:W-:-:S04]  /*0c60*/  SHF.R.U32.HI R3, RZ, R12, R3 ;  /* 0x0000000cff037219 */ /* 0x000fc80000011603 */
[----:B------:R-:W1:Y:S01]  /*0c70*/  LDC R11, c[0x0][0x648] ;  /* 0x00019200ff0b7b82 */ /* 0x000e620000000800 */
[-CC-:B0-----:R-:W-:Y:S02]  /*0c80*/  SHF.R.U64 R19, R8, R16.reuse, R3.reuse ;  /* 0x0000001008137219 */ /* 0x181fe40000001203 */
[----:B------:R-:W-:-:S05]  /*0c90*/  SHF.R.U32.HI R3, RZ, R16, R3 ;  /* 0x00000010ff037219 */ /* 0x000fca0000011603 */
[----:B------:R-:W0:Y:S01]  /*0ca0*/  LDC R15, c[0x0][0x638] ;  /* 0x00018e00ff0f7b82 */ /* 0x000e220000000800 */
[-CC-:B---3--:R-:W-:Y:S02]  /*0cb0*/  SHF.R.U64 R12, R19, R20.reuse, R3.reuse ;  /* 0x00000014130c7219 */ /* 0x188fe40000001203 */
[-C--:B------:R-:W-:Y:S02]  /*0cc0*/  SHF.L.U32 R0, R5, R20.reuse, RZ ;  /* 0x0000001405007219 */ /* 0x080fe400000006ff */
[----:B------:R-:W-:Y:S01]  /*0cd0*/  SHF.R.U32.HI R3, RZ, R20, R3 ;  /* 0x00000014ff037219 */ /* 0x000fe20000011603 */
[----:B------:R-:W-:Y:S01]  /*0ce0*/  IMAD.MOV.U32 R2, RZ, RZ, R12 ;  /* 0x000000ffff027224 */ /* 0x000fe200078e000c */
[----:B------:R-:W-:Y:S01]  /*0cf0*/  LOP3.LUT R0, RZ, R0, RZ, 0x33, !PT ;  /* 0x00000000ff007212 */ /* 0x000fe200078e33ff */
[----:B------:R-:W3:Y:S01]  /*0d00*/  LDC R17, c[0x0][0x610] ;  /* 0x00018400ff117b82 */ /* 0x000ee20000000800 */
[----:B------:R-:W-:Y:S05]  /*0d10*/  @!P1 BRA `(.L_x_10) ;  /* 0x0000000000289947 */ /* 0x000fea0003800000 */
[----:B------:R-:W4:Y:S02]  /*0d20*/  LDC R7, c[0x0][0x64c] ;  /* 0x00019300ff077b82 */ /* 0x000f240000000800 */
[----:B----4-:R-:W-:-:S05]  /*0d30*/  IADD3 R7, P1, R12, R7, RZ ;  /* 0x000000070c077210 */ /* 0x010fca0007f3e0ff */
[----:B------:R-:W-:-:S04]  /*0d40*/  IMAD.X R9, RZ, RZ, R3, P1 ;  /* 0x000000ffff097224 */ /* 0x000fc800008e0603 */
[----:B------:R-:W-:-:S04]  /*0d50*/  IMAD.WIDE.U32 R2, R9, R22, RZ ;  /* 0x0000001609027225 */ /* 0x000fc800078e00ff */
[----:B------:R-:W-:-:S04]  /*0d60*/  IMAD.WIDE.U32 R4, P1, R7, R23, R2 ;  /* 0x0000001707047225 */ /* 0x000fc80007820002 */
[----:B------:R-:W-:-:S04]  /*0d70*/  IMAD.WIDE.U32 R2, R7, R22, RZ ;  /* 0x0000001607027225 */ /* 0x000fc800078e00ff */
[----:B------:R-:W-:Y:S01]  /*0d80*/  IMAD.X R7, RZ, RZ, RZ, P1 ;  /* 0x000000ffff077224 */ /* 0x000fe200008e06ff */
[----:B------:R-:W-:Y:S01]  /*0d90*/  IADD3 RZ, P1, R3, R4, RZ ;  /* 0x0000000403ff7210 */ /* 0x000fe20007f3e0ff */
[----:B------:R-:W-:-:S04]  /*0da0*/  IMAD.MOV.U32 R6, RZ, RZ, R5 ;  /* 0x000000ffff067224 */ /* 0x000fc800078e0005 */
[----:B------:R-:W-:-:S08]  /*0db0*/  IMAD.WIDE.U32.X R2, R9, R23, R6, P1 ;  /* 0x0000001709027225 */ /* 0x000fd000008e0406 */
.L_x_10:
[----:B-1----:R-:W-:Y:S01]  /*0dc0*/  SHF.R.U64 R4, R2, R11, R3 ;  /* 0x0000000b02047219 */ /* 0x002fe20000001203 */
[----:B--2---:R-:W-:Y:S01]  /*0dd0*/  VIADD R5, R18, 0xffffffff ;  /* 0xffffffff12057836 */ /* 0x004fe20000000000 */
[----:B------:R-:W-:Y:S02]  /*0de0*/  SHF.L.U32 R2, R13, R20, RZ ;  /* 0x000000140d027219 */ /* 0x000fe400000006ff */
[----:B------:R-:W-:Y:S01]  /*0df0*/  LOP3.LUT R3, R19, R0, RZ, 0xc0, !PT ;  /* 0x0000000013037212 */ /* 0x000fe200078ec0ff */
[----:B------:R-:W-:Y:S01]  /*0e00*/  IMAD.MOV R6, RZ, RZ, -R4 ;  /* 0x000000ffff067224 */ /* 0x000fe200078e0a04 */
[----:B------:R-:W-:Y:S02]  /*0e10*/  SEL R0, R10, R21, !P4 ;  /* 0x000000150a007207 */ /* 0x000fe40006000000 */
[----:B------:R-:W-:Y:S01]  /*0e20*/  LOP3.LUT R5, R8, R5, RZ, 0xc0, !PT ;  /* 0x0000000508057212 */ /* 0x000fe200078ec0ff */
[----:B------:R-:W-:Y:S02]  /*0e30*/  IMAD R7, R2, R4, R3 ;  /* 0x0000000402077224 */ /* 0x000fe400078e0203 */
[----:B0-----:R-:W-:-:S02]  /*0e40*/  IMAD R3, R6, R15, R12 ;  /* 0x0000000f06037224 */ /* 0x001fc400078e020c */
[----:B---3--:R-:W-:Y:S02]  /*0e50*/  IMAD R2, R7, R17, R0 ;  /* 0x0000001107027224 */ /* 0x008fe400078e0200 */
[----:B------:R-:W-:Y:S02]  /*0e60*/  IMAD R3, R3, R18, R5 ;  /* 0x0000001203037224 */ /* 0x000fe400078e0205 */
[----:B------:R-:W-:-:S03]  /*0e70*/  IMAD.MOV.U32 R0, RZ, RZ, 0x1 ;  /* 0x00000001ff007424 */ /* 0x000fc600078e00ff */
[----:B------:R-:W-:Y:S02]  /*0e80*/  SEL R4, R3, R2, !P4 ;  /* 0x0000000203047207 */ /* 0x000fe40006000000 */
[----:B------:R-:W-:-:S03]  /*0e90*/  SEL R2, R2, R3, !P4 ;  /* 0x0000000302027207 */ /* 0x000fc60006000000 */
[----:B------:R0:W-:Y:S04]  /*0ea0*/  STL [R1+0x45c], R4 ;  /* 0x00045c0401007387 */ /* 0x0001e80000100800 */
[----:B------:R0:W-:Y:S02]  /*0eb0*/  STL [R1+0x460], R2 ;  /* 0x0004600201007387 */ /* 0x0001e40000100800 */
.L_x_8:
[----:B------:R-:W-:-:S08]  /*0ec0*/  NOP ;  /* 0x0000000000007918 */ /* 0x000fd00000000000 */
[----:B------:R-:W2:Y:S02]  /*0ed0*/  USETMAXREG.TRY_ALLOC.CTAPOOL UP0, 0xf0 ;  /* 0x000000f0000079c8 */ /* 0x000ea40008000600 */
[----:B--2---:R-:W-:-:S13]  /*0ee0*/  PLOP3.LUT P1, PT, PT, PT, UP0, 0x80, 0x0 ;  /* 0x000000000000781c */ /* 0x004fda0003f2f008 */
[----:B------:R-:W-:Y:S05]  /*0ef0*/  @!P1 BRA `(.L_x_8) ;  /* 0xfffffffc00f09947 */ /* 0x000fea000383ffff */
[----:B------:R-:W-:Y:S01]  /*0f00*/  ULDC.64 UR4, c[0x0][0x598] ;  /* 0x0001660000047ab9 */ /* 0x000fe20000000a00 */
[----:B------:R-:W-:Y:S01]  /*0f10*/  ULDC.64 UR14, c[0x0][0x208] ;  /* 0x00008200000e7ab9 */ /* 0x000fe20000000a00 */
[----:B------:R-:W-:-:S04]  /*0f20*/  ISETP.NE.U32.AND P1, PT, RZ, UR4, PT ;  /* 0x00000004ff007c0c */ /* 0x000fc8000bf25070 */
[----:B------:R-:W-:-:S13]  /*0f30*/  ISETP.NE.AND.EX P1, PT, RZ, UR5, PT, P1 ;  /* 0x00000005ff007c0c */ /* 0x000fda000bf25310 */
[----:B------:R-:W-:Y:S05]  /*0f40*/  @!P1 BRA `(.L_x_11) ;  /* 0x0000000000209947 */ /* 0x000fea0003800000 */
[----:B0-----:R-:W0:Y:S02]  /*0f50*/  LDC.64 R2, c[0x0][0x598] ;  /* 0x00016600ff027b82 */ /* 0x001e240000000a00 */
[----:B0-----:R-:W2:Y:S02]  /*0f60*/  LDG.E.64 R2, desc[UR14][R2.64] ;  /* 0x0000000e02027981 */ /* 0x001ea4000c1e1b00 */
[----:B--2---:R-:W-:-:S04]  /*0f70*/  ISETP.NE.U32.AND P1, PT, R2, RZ, PT ;  /* 0x000000ff0200720c */ /* 0x004fc80003f25070 */
[----:B------:R-:W-:-:S13]  /*0f80*/  ISETP.NE.AND.EX P1, PT, R3, RZ, PT, P1 ;  /* 0x000000ff0300720c */ /* 0x000fda0003f25310 */
[----:B------:R-:W-:Y:S05]  /*0f90*/  @!P1 BRA `(.L_x_11) ;  /* 0x00000000000c9947 */ /* 0x000fea0003800000 */
[----:B------:R-:W2:Y:S02]  /*0fa0*/  LD.E R2, desc[UR14][R2.64] ;  /* 0x0000000e02027980 */ /* 0x000ea4000c101900 */
[----:B--2---:R-:W-:Y:S01]  /*0fb0*/  R2UR UR20, R2 ;  /* 0x00000000021472ca */ /* 0x004fe200000e0000 */
[----:B------:R-:W-:-:S14]  /*0fc0*/  BRA `(.L_x_12) ;  /* 0x0000000000247947 */ /* 0x000fdc0003800000 */
.L_x_11:
[----:B------:R-:W-:Y:S02]  /*0fd0*/  ULDC.64 UR4, c[0x0][0x588] ;  /* 0x0001620000047ab9 */ /* 0x000fe40000000a00 */
[----:B------:R-:W-:-:S04]  /*0fe0*/  ISETP.NE.U32.AND P1, PT, RZ, UR4, PT ;  /* 0x00000004ff007c0c */ /* 0x000fc8000bf25070 */
[----:B------:R-:W-:-:S13]  /*0ff0*/  ISETP.NE.AND.EX P1, PT, RZ, UR5, PT, P1 ;  /* 0x00000005ff007c0c */ /* 0x000fda000bf25310 */
[----:B------:R-:W-:Y:S05]  /*1000*/  @!P1 BRA `(.L_x_13) ;  /* 0x0000000000109947 */ /* 0x000fea0003800000 */
[----:B0-----:R-:W0:Y:S02]  /*1010*/  LDC.64 R2, c[0x0][0x588] ;  /* 0x00016200ff027b82 */ /* 0x001e240000000a00 */
[----:B0-----:R-:W2:Y:S02]  /*1020*/  LDG.E R2, desc[UR14][R2.64] ;  /* 0x0000000e02027981 */ /* 0x001ea4000c1e1900 */
[----:B--2---:R-:W-:Y:S01]  /*1030*/  R2UR UR20, R2 ;  /* 0x00000000021472ca */ /* 0x004fe200000e0000 */
[----:B------:R-:W-:-:S14]  /*1040*/  BRA `(.L_x_12) ;  /* 0x0000000000047947 */ /* 0x000fdc0003800000 */
.L_x_13:
[----:B------:R-:W-:-:S05]  /*1050*/  ULDC UR20, c[0x0][0x580] ;  /* 0x0001600000147ab9 */ /* 0x000fca0000000800 */
.L_x_12:
[----:B------:R-:W-:Y:S02]  /*1060*/  ULDC.64 UR4, c[0x0][0x5a0] ;  /* 0x0001680000047ab9 */ /* 0x000fe40000000a00 */
        /* <DEDUP_REMOVED lines=11> */
.L_x_14:
        /* <DEDUP_REMOVED lines=8> */
.L_x_16:
[----:B------:R-:W-:-:S05]  /*11a0*/  ULDC UR21, c[0x0][0x584] ;  /* 0x0001610000157ab9 */ /* 0x000fca0000000800 */
.L_x_15:
[----:B------:R-:W-:-:S13]  /*11b0*/  LOP3.LUT P1, RZ, R0, 0xff, RZ, 0xc0, !PT ;  /* 0x000000ff00ff7812 */ /* 0x000fda000782c0ff */
[----:B------:R-:W-:Y:S05]  /*11c0*/  @!P1 EXIT ;  /* 0x000000000000994d */ /* 0x000fea0003800000 */
[----:B------:R-:W-:Y:S01]  /*11d0*/  ULDC UR4, c[0x0][0x28c] ;  /* 0x0000a30000047ab9 */ /* 0x000fe20000000800 */
[----:B------:R-:W-:Y:S02]  /*11e0*/  ULOP3.LUT UR22, UR13, 0x1, URZ, 0xfc, !UPT ;  /* 0x000000010d167892 */ /* 0x000fe4000f8efc3f */
[----:B------:R-:W-:-:S04]  /*11f0*/  UIADD3 UR4, UR4, 0x7f, URZ ;  /* 0x0000007f04047890 */ /* 0x000fc8000fffe03f */
[----:B------:R-:W-:-:S04]  /*1200*/  USHF.R.S32.HI UR5, URZ, 0x1f, UR4 ;  /* 0x0000001f3f057899 */ /* 0x000fc80008011404 */
[----:B------:R-:W-:-:S03]  /*1210*/  ULEA.HI UR5, UR5, UR4, URZ, 0x7 ;  /* 0x0000000405057291 */ /* 0x000fc6000f8f383f */
[----:B------:R-:W-:Y:S01]  /*1220*/  UMOV UR4, URZ ;  /* 0x0000003f00047c82 */ /* 0x000fe20008000000 */
[----:B------:R-:W-:-:S03]  /*1230*/  USHF.R.S32.HI UR10, URZ, 0x7, UR5 ;  /* 0x000000073f0a7899 */ /* 0x000fc60008011405 */
[----:B------:R-:W-:-:S09]  /*1240*/  UMOV UR5, URZ ;  /* 0x0000003f00057c82 */ /* 0x000fd20008000000 */
.L_x_555:
[----:B------:R-:W-:Y:S01]  /*1250*/  STL [R1+0x44c], RZ ;  /* 0x00044cff01007387 */ /* 0x000fe20000100800 */
[----:B--2---:R-:W2:Y:S01]  /*1260*/  S2UR UR18, SR_CgaCtaId ;  /* 0x00000000001279c3 */ /* 0x004ea20000008800 */
[----:B------:R-:W-:Y:S01]  /*1270*/  UMOV UR17, 0x400 ;  /* 0x0000040000117882 */ /* 0x000fe20000000000 */
[----:B------:R-:W-:Y:S01]  /*1280*/  UMOV UR6, URZ ;  /* 0x0000003f00067c82 */ /* 0x000fe20008000000 */
[----:B------:R-:W-:Y:S01]  /*1290*/  STL [R1+0x448], RZ ;  /* 0x000448ff01007387 */ /* 0x000fe20000100800 */
[----:B------:R-:W-:Y:S01]  /*12a0*/  UMOV UR7, URZ ;  /* 0x0000003f00077c82 */ /* 0x000fe20008000000 */
[----:B------:R-:W-:Y:S01]  /*12b0*/  UMOV UR8, URZ ;  /* 0x0000003f00087c82 */ /* 0x000fe20008000000 */
[----:B------:R-:W-:Y:S01]  /*12c0*/  UMOV UR23, UR5 ;  /* 0x0000000500177c82 */ /* 0x000fe20008000000 */
[----:B------:R-:W-:Y:S01]  /*12d0*/  STL [R1+0x444], RZ ;  /* 0x000444ff01007387 */ /* 0x000fe20000100800 */
[----:B0-----:R-:W0:Y:S01]  /*12e0*/  LDC R2, c[0x0][0x28c] ;  /* 0x0000a300ff027b82 */ /* 0x001e220000000800 */
[----:B------:R-:W-:Y:S01]  /*12f0*/  UMOV UR24, UR4 ;  /* 0x0000000400187c82 */ /* 0x000fe20008000000 */
[----:B------:R-:W-:Y:S01]  /*1300*/  CS2R R236, SRZ ;  /* 0x0000000000ec7805 */ /* 0x000fe2000001ff00 */
[----:B------:R-:W-:Y:S01]  /*1310*/  STL [R1+0x440], RZ ;  /* 0x000440ff01007387 */ /* 0x000fe20000100800 */
[----:B------:R-:W-:-:S02]  /*1320*/  CS2R R234, SRZ ;  /* 0x0000000000ea7805 */ /* 0x000fc4000001ff00 */
[----:B------:R-:W-:Y:S02]  /*1330*/  CS2R R232, SRZ ;  /* 0x0000000000e87805 */ /* 0x000fe4000001ff00 */
[----:B------:R-:W-:Y:S01]  /*1340*/  CS2R R230, SRZ ;  /* 0x0000000000e67805 */ /* 0x000fe2000001ff00 */
[----:B------:R-:W-:Y:S01]  /*1350*/  STL [R1+0x43c], RZ ;  /* 0x00043cff01007387 */ /* 0x000fe20000100800 */
[----:B------:R-:W-:Y:S02]  /*1360*/  CS2R R228, SRZ ;  /* 0x0000000000e47805 */ /* 0x000fe4000001ff00 */
[----:B------:R-:W-:Y:S02]  /*1370*/  CS2R R226, SRZ ;  /* 0x0000000000e27805 */ /* 0x000fe4000001ff00 */
        /* <DEDUP_REMOVED lines=14> */
[----:B0-----:R-:W-:Y:S02]  /*1460*/  ISETP.GE.AND P1, PT, R2, 0x1, PT ;  /* 0x000000010200780c */ /* 0x001fe40003f26270 */
        /* <DEDUP_REMOVED lines=41> */
[----:B-1----:R-:W-:Y:S01]  /*1700*/  CS2R R14, SRZ ;  /* 0x00000000000e7805 */ /* 0x002fe2000001ff00 */
        /* <DEDUP_REMOVED lines=93> */
[----:B------:R-:W-:-:S03]  /*1ce0*/  CS2R R150, SRZ ;  /* 0x0000000000967805 */ /* 0x000fc6000001ff00 */
[----:B------:R-:W-:Y:S04]  /*1cf0*/  STL [R1+0x3a0], RZ ;  /* 0x0003a0ff01007387 */ /* 0x000fe80000100800 */
        /* <DEDUP_REMOVED lines=104> */
[----:B------:R-:W-:Y:S04]  /*2380*/  STL [R1], RZ ;  /* 0x000000ff01007387 */ /* 0x000fe80000100800 */
        /* <DEDUP_REMOVED lines=39> */
[----:B------:R-:W-:Y:S01]  /*2600*/  STL [R1+0xa0], RZ ;  /* 0x0000a0ff01007387 */ /* 0x000fe20000100800 */
[----:B------:R-:W0:Y:S03]  /*2610*/  S2R R0, SR_TID.X ;  /* 0x0000000000007919 */ /* 0x000e260000002100 */
        /* <DEDUP_REMOVED lines=8> */
[----:B0-----:R-:W-:-:S03]  /*26a0*/  LOP3.LUT R0, R0, 0x80, RZ, 0xc0, !PT ;  /* 0x0000008000007812 */ /* 0x001fc600078ec0ff */
[----:B------:R-:W-:Y:S01]  /*26b0*/  STL [R1+0xc4], RZ ;  /* 0x0000c4ff01007387 */ /* 0x000fe20000100800 */
[----:B------:R-:W-:-:S03]  /*26c0*/  SHF.R.U32.HI R0, RZ, 0x7, R0 ;  /* 0x00000007ff007819 */ /* 0x000fc60000011600 */
        /* <DEDUP_REMOVED lines=33> */
[----:B------:R-:W0:Y:S04]  /*28e0*/  SHFL.IDX PT, R0, R0, RZ, 0x1f ;  /* 0x00001fff00007589 */ /* 0x000e2800000e0000 */
[----:B------:R1:W-:Y:S04]  /*28f0*/  STL [R1+0x14c], RZ ;  /* 0x00014cff01007387 */ /* 0x0003e80000100800 */
[----:B------:R1:W-:Y:S04]  /*2900*/  STL [R1+0x150], RZ ;  /* 0x000150ff01007387 */ /* 0x0003e80000100800 */
[----:B------:R1:W-:Y:S04]  /*2910*/  STL [R1+0x154], RZ ;  /* 0x000154ff01007387 */ /* 0x0003e80000100800 */
[----:B------:R1:W-:Y:S04]  /*2920*/  STL [R1+0x158], RZ ;  /* 0x000158ff01007387 */ /* 0x0003e80000100800 */
[----:B------:R1:W-:Y:S04]  /*2930*/  STL [R1+0x15c], RZ ;  /* 0x00015cff01007387 */ /* 0x0003e80000100800 */
[----:B------:R1:W-:Y:S01]  /*2940*/  STL [R1+0x160], RZ ;  /* 0x000160ff01007387 */ /* 0x0003e20000100800 */
[----:B0-----:R-:W-:-:S03]  /*2950*/  R2UR UR11, R0 ;  /* 0x00000000000b72ca */ /* 0x001fc600000e0000 */
[----:B------:R1:W-:Y:S04]  /*2960*/  STL [R1+0x164], RZ ;  /* 0x000164ff01007387 */ /* 0x0003e80000100800 */
[----:B------:R1:W-:Y:S04]  /*2970*/  STL [R1+0x168], RZ ;  /* 0x000168ff01007387 */ /* 0x0003e80000100800 */
[----:B------:R1:W-:Y:S02]  /*2980*/  STL [R1+0x16c], RZ ;  /* 0x00016cff01007387 */ /* 0x0003e40000100800 */
[----:B------:R-:W-:-:S02]  /*2990*/  ULEA.HI UR12, UR11, UR11, URZ, 0x1 ;  /* 0x0000000b0b0c7291 */ /* 0x000fc4000f8f083f */
[----:B------:R1:W-:Y:S02]  /*29a0*/  STL [R1+0x170], RZ ;  /* 0x000170ff01007387 */ /* 0x0003e40000100800 */
[----:B------:R-:W-:Y:S02]  /*29b0*/  ULOP3.LUT UR16, UR12, 0x7fffe, URZ, 0xc0, !UPT ;  /* 0x0007fffe0c107892 */ /* 0x000fe4000f8ec03f */
[----:B------:R1:W-:Y:S01]  /*29c0*/  STL [R1+0x174], RZ ;  /* 0x000174ff01007387 */ /* 0x0003e20000100800 */
[----:B--2---:R-:W-:Y:S02]  /*29d0*/  ULEA UR12, UR18, UR17, 0x18 ;  /* 0x00000011120c7291 */ /* 0x004fe4000f8ec03f */
[----:B------:R-:W-:Y:S01]  /*29e0*/  UIADD3 UR16, UR11, -UR16, URZ ;  /* 0x800000100b107290 */ /* 0x000fe2000fffe03f */
[----:B------:R1:W-:Y:S03]  /*29f0*/  STL [R1+0x178], RZ ;  /* 0x000178ff01007387 */ /* 0x0003e60000100800 */
[----:B------:R-:W-:Y:S01]  /*2a00*/  ULEA UR16, UR16, UR12, 0xd ;  /* 0x0000000c10107291 */ /* 0x000fe2000f8e683f */
[----:B------:R1:W-:Y:S03]  /*2a10*/  STL [R1+0x17c], RZ ;  /* 0x00017cff01007387 */ /* 0x0003e60000100800 */
[----:B------:R-:W-:Y:S01]  /*2a20*/  UIADD3 UR16, UR16, 0x100, URZ ;  /* 0x0000010010107890 */ /* 0x000fe2000fffe03f */
[----:B------:R1:W-:Y:S03]  /*2a30*/  STL [R1+0x180], RZ ;  /* 0x000180ff01007387 */ /* 0x0003e60000100800 */
[----:B------:R-:W-:Y:S01]  /*2a40*/  USHF.R.U32.HI UR11, URZ, 0x4, UR16 ;  /* 0x000000043f0b7899 */ /* 0x000fe20008011610 */
[----:B------:R1:W-:Y:S03]  /*2a50*/  STL [R1+0x184], RZ ;  /* 0x000184ff01007387 */ /* 0x0003e60000100800 */
[----:B------:R-:W-:Y:S01]  /*2a60*/  ULOP3.LUT UR11, UR11, 0x3fff, URZ, 0xc0, !UPT ;  /* 0x00003fff0b0b7892 */ /* 0x000fe2000f8ec03f */
[----:B------:R1:W-:Y:S04]  /*2a70*/  STL [R1+0x188], RZ ;  /* 0x000188ff01007387 */ /* 0x0003e80000100800 */
        /* <DEDUP_REMOVED lines=28> */
[----:B------:R1:W-:Y:S01]  /*2c40*/  STL [R1+0x1fc], RZ ;  /* 0x0001fcff01007387 */ /* 0x0003e20000100800 */
[----:B------:R-:W-:Y:S05]  /*2c50*/  @!P1 BRA `(.L_x_17) ;  /* 0x0000006000a89947 */ /* 0x000fea0003800000 */
[----:B------:R-:W-:-:S06]  /*2c60*/  UISETP.NE.AND UP0, UPT, UR22, 0x3, UPT ;  /* 0x000000031600788c */ /* 0x000fcc000bf05270 */
[----:B------:R-:W-:-:S13]  /*2c70*/  PLOP3.LUT P2, PT, PT, PT, UP0, 0x80, 0x0 ;  /* 0x000000000000781c */ /* 0x000fda0003f4f008 */
[----:B------:R-:W-:Y:S05]  /*2c80*/  @!P2 BRA `(.L_x_18) ;  /* 0x000000000004a947 */ /* 0x000fea0003800000 */
[----:B------:R-:W-:Y:S01]  /*2c90*/  BPT.TRAP 0x1 ;  /* 0x000000040000795c */ /* 0x000fe20000300000 */
.L_x_18:
[----:B------:R-:W-:Y:S01]  /*2ca0*/  ULEA UR6, UR5, UR12, 0x3 ;  /* 0x0000000c05067291 */ /* 0x000fe2000f8e183f */
[----:B------:R-:W-:-:S05]  /*2cb0*/  IMAD.U32 R0, RZ, RZ, UR4 ;  /* 0x00000004ff007e24 */ /* 0x000fca000f8e00ff */
[----:B------:R-:W-:-:S04]  /*2cc0*/  SHF.L.U32 R0, R0, 0x1f, RZ ;  /* 0x0000001f00007819 */ /* 0x000fc800000006ff */
[----:B------:R0:W2:Y:S01]  /*2cd0*/  SYNCS.PHASECHK.TRANS64.TRYWAIT P1, [UR6], R0 ;  /* 0x00000000ff0075a7 */ /* 0x0000a20008020146 */
[----:B------:R-:W-:Y:S05]  /*2ce0*/  @!P2 BRA `(.L_x_19) ;  /* 0x000000000004a947 */ /* 0x000fea0003800000 */
[----:B------:R-:W-:Y:S01]  /*2cf0*/  BPT.TRAP 0x1 ;  /* 0x000000040000795c */ /* 0x000fe20000300000 */
.L_x_19:
[----:B--2---:R-:W-:Y:S05]  /*2d00*/  @P1 BRA `(.L_x_20) ;  /* 0x0000000000081947 */ /* 0x004fea0003800000 */
[----:B------:R-:W2:Y:S02]  /*2d10*/  SYNCS.PHASECHK.TRANS64.TRYWAIT P1, [UR6], R0 ;  /* 0x00000000ff0075a7 */ /* 0x000ea40008020146 */
[----:B--2---:R-:W-:Y:S05]  /*2d20*/  @!P1 BRA `(.L_x_21) ;  /* 0x0000026c00589947 */ /* 0x004fea0003800000 */
.L_x_20:
[----:B------:R-:W-:Y:S01]  /*2d30*/  UIADD3 UR6, UR12, 0x18100, URZ ;  /* 0x000181000c067890 */ /* 0x000fe2000fffe03f */
[----:B------:R-:W-:Y:S01]  /*2d40*/  WARPGROUP.ARRIVE ;  /* 0x00000000000079c5 */ /* 0x000fe20000000000 */
[----:B------:R-:W-:Y:S02]  /*2d50*/  ULOP3.LUT UR7, UR11, 0x10000, URZ, 0xfc, !UPT ;  /* 0x000100000b077892 */ /* 0x000fe4000f8efc3f */
[----:B------:R-:W-:Y:S02]  /*2d60*/  USHF.R.U32.HI UR6, URZ, 0x4, UR6 ;  /* 0x000000043f067899 */ /* 0x000fe40008011606 */
[----:B------:R-:W-:Y:S02]  /*2d70*/  ULEA UR7, UR5, UR7, 0xb ;  /* 0x0000000705077291 */ /* 0x000fe4000f8e583f */
[----:B------:R-:W-:Y:S01]  /*2d80*/  ULOP3.LUT UR6, UR6, 0x3fff, URZ, 0xc0, !UPT ;  /* 0x00003fff06067892 */ /* 0x000fe2000f8ec03f */
[----:B------:R-:W-:Y:S01]  /*2d90*/  UMOV UR17, 0x40000040 ;  /* 0x4000004000117882 */ /* 0x000fe20000000000 */
[----:B------:R-:W-:-:S02]  /*2da0*/  UMOV UR19, 0x40000040 ;  /* 0x4000004000137882 */ /* 0x000fc40000000000 */
[----:B------:R-:W-:Y:S01]  /*2db0*/  ULOP3.LUT UR6, UR6, 0x10000, URZ, 0xfc, !UPT ;  /* 0x0001000006067892 */ /* 0x000fe2000f8efc3f */
[----:B------:R-:W-:-:S03]  /*2dc0*/  UMOV UR16, UR7 ;  /* 0x0000000700107c82 */ /* 0x000fc60008000000 */
[----:B------:R-:W-:-:S07]  /*2dd0*/  ULEA UR8, UR5, UR6, 0xb ;  /* 0x0000000605087291 */ /* 0x000fce000f8e583f */
[----:B------:R-:W-:Y:S02]  /*2de0*/  UMOV UR18, UR8 ;  /* 0x0000000800127c82 */ /* 0x000fe40008000000 */
[----:B------:R-:W-:Y:S01]  /*2df0*/  QGMMA.64x256x32.F32.E5M2.E5M2 R24, gdesc[UR16], RZ, !UPT, gsb0 ;  /* 0x03e00000101879f3 */ /* 0x000fe2000c0038ff */
[----:B------:R-:W-:Y:S01]  /*2e00*/  UIADD3 UR16, UR7, 0x400, URZ ;  /* 0x0000040007107890 */ /* 0x000fe2000fffe03f */
[----:B------:R-:W-:Y:S01]  /*2e10*/  UMOV UR17, 0x40000040 ;  /* 0x4000004000117882 */ /* 0x000fe20000000000 */
[----:B------:R-:W-:Y:S02]  /*2e20*/  WARPGROUP.DEPBAR.LE gsb0, 0x0 ;  /* 0x00008000000079c5 */ /* 0x000fe40000010000 */
[----:B------:R-:W-:Y:S04]  /*2e30*/  STL.64 [R1], R24 ;  /* 0x0000001801007387 */ /* 0x000fe80000100a00 */
[----:B------:R-:W-:Y:S04]  /*2e40*/  STL.64 [R1+0x8], R26 ;  /* 0x0000081a01007387 */ /* 0x000fe80000100a00 */
        /* <DEDUP_REMOVED lines=61> */
[----:B------:R3:W-:Y:S02]  /*3220*/  STL.64 [R1+0x1f8], R150 ;  /* 0x0001f89601007387 */ /* 0x0007e40000100a00 */
[----:B---3--:R-:W-:-:S06]  /*3230*/  WARPGROUP.ARRIVE ;  /* 0x00000000000079c5 */ /* 0x008fcc0000000000 */
[----:B------:R-:W-:Y:S03]  /*3240*/  QGMMA.64x256x32.F32.E5M2.E5M2 R24, gdesc[UR16], RZ, !UPT, gsb0 ;  /* 0x03e00000101879f3 */ /* 0x000fe6000c0038ff */
[----:B------:R-:W-:Y:S02]  /*3250*/  WARPGROUP.DEPBAR.LE gsb0, 0x0 ;  /* 0x00008000000079c5 */ /* 0x000fe40000010000 */
        /* <DEDUP_REMOVED lines=63> */
[----:B------:R3:W-:Y:S04]  /*3650*/  STL.64 [R1+0x5d0], R24 ;  /* 0x0005d01801007387 */ /* 0x0007e80000100a00 */
[----:B---3--:R-:W3:Y:S04]  /*3660*/  LDL.LU.64 R24, [R1] ;  /* 0x0000000001187983 */ /* 0x008ee80000300a00 */
[----:B------:R-:W3:Y:S04]  /*3670*/  LDL.LU.64 R26, [R1+0x8] ;  /* 0x00000800011a7983 */ /* 0x000ee80000300a00 */
        /* <DEDUP_REMOVED lines=61> */
[----:B------:R-:W3:Y:S01]  /*3a50*/  LDL.LU.64 R150, [R1+0x1f8] ;  /* 0x0001f80001967983 */ /* 0x000ee20000300a00 */
[----:B------:R-:W-:-:S02]  /*3a60*/  UIADD3 UR16, UR7, 0x2, URZ ;  /* 0x0000000207107890 */ /* 0x000fc4000fffe03f */
[----:B------:R-:W-:Y:S01]  /*3a70*/  UIADD3 UR18, UR8, 0x2, URZ ;  /* 0x0000000208127890 */ /* 0x000fe2000fffe03f */
[----:B------:R-:W-:Y:S01]  /*3a80*/  UMOV UR17, 0x40000040 ;  /* 0x4000004000117882 */ /* 0x000fe20000000000 */
[----:B------:R-:W-:Y:S01]  /*3a90*/  UMOV UR19, 0x40000040 ;  /* 0x4000004000137882 */ /* 0x000fe20000000000 */
[----:B---3--:R-:W-:-:S06]  /*3aa0*/  WARPGROUP.ARRIVE ;  /* 0x00000000000079c5 */ /* 0x008fcc0000000000 */
[----:B------:R-:W-:Y:S03]  /*3ab0*/  QGMMA.64x256x32.F32.E5M2.E5M2 R24, gdesc[UR16], R24, gsb0 ;  /* 0x03e00000101879f3 */ /* 0x000fe60008003818 */
[----:B------:R-:W-:Y:S02]  /*3ac0*/  WARPGROUP.DEPBAR.LE gsb0, 0x0 ;  /* 0x00008000000079c5 */ /* 0x000fe40000010000 */
[----:B------:R-:W-:Y:S01]  /*3ad0*/  STL.64 [R1], R24 ;  /* 0x0000001801007387 */ /* 0x000fe20000100a00 */
[----:B------:R-:W-:Y:S02]  /*3ae0*/  IMAD.MOV.U32 R2, RZ, RZ, R150 ;  /* 0x000000ffff027224 */ /* 0x000fe400078e0096 */
[----:B0-2---:R-:W-:Y:S01]  /*3af0*/  IMAD.MOV.U32 R0, RZ, RZ, R151 ;  /* 0x000000ffff007224 */ /* 0x005fe200078e0097 */
[----:B------:R-:W-:Y:S01]  /*3b00*/  STL.64 [R1+0x8], R26 ;  /* 0x0000081a01007387 */ /* 0x000fe20000100a00 */
[----:B------:R-:W-:-:S02]  /*3b10*/  IMAD.MOV.U32 R4, RZ, RZ, R148 ;  /* 0x000000ffff047224 */ /* 0x000fc400078e0094 */
[----:B------:R-:W-:Y:S01]  /*3b20*/  IMAD.MOV.U32 R3, RZ, RZ, R149 ;  /* 0x000000ffff037224 */ /* 0x000fe200078e0095 */
[----:B------:R-:W-:Y:S01]  /*3b30*/  STL.64 [R1+0x10], R28 ;  /* 0x0000101c01007387 */ /* 0x000fe20000100a00 */
[----:B------:R-:W-:Y:S02]  /*3b40*/  IMAD.MOV.U32 R6, RZ, RZ, R146 ;  /* 0x000000ffff067224 */ /* 0x000fe400078e0092 */
[----:B------:R-:W-:Y:S01]  /*3b50*/  IMAD.MOV.U32 R5, RZ, RZ, R147 ;  /* 0x000000ffff057224 */ /* 0x000fe200078e0093 */
[----:B------:R-:W-:Y:S01]  /*3b60*/  STL.64 [R1+0x18], R30 ;  /* 0x0000181e01007387 */ /* 0x000fe20000100a00 */
[----:B------:R-:W-:Y:S02]  /*3b70*/  IMAD.MOV.U32 R8, RZ, RZ, R144 ;  /* 0x000000ffff087224 */ /* 0x000fe400078e0090 */
[----:B------:R-:W-:Y:S01]  /*3b80*/  IMAD.MOV.U32 R7, RZ, RZ, R145 ;  /* 0x000000ffff077224 */ /* 0x000fe200078e0091 */
        /* <DEDUP_REMOVED lines=18> */
[----:B------:R0:W-:Y:S01]  /*3cb0*/  STL [R1+0x50], R44 ;  /* 0x0000502c01007387 */ /* 0x0001e20000100800 */
[----:B------:R-:W-:-:S02]  /*3cc0*/  IMAD.MOV.U32 R22, RZ, RZ, R130 ;  /* 0x000000ffff167224 */ /* 0x000fc400078e0082 */
[----:B------:R-:W-:Y:S01]  /*3cd0*/  IMAD.MOV.U32 R21, RZ, RZ, R131 ;  /* 0x000000ffff157224 */ /* 0x000fe200078e0083 */
[----:B------:R-:W2:Y:S01]  /*3ce0*/  LDL.LU.64 R150, [R1+0x7c8] ;  /* 0x0007c80001967983 */ /* 0x000ea20000300a00 */
[----:B------:R-:W-:Y:S02]  /*3cf0*/  IMAD.MOV.U32 R212, RZ, RZ, R128 ;  /* 0x000000ffffd47224 */ /* 0x000fe400078e0080 */
[----:B------:R-:W-:Y:S01]  /*3d00*/  IMAD.MOV.U32 R23, RZ, RZ, R129 ;  /* 0x000000ffff177224 */ /* 0x000fe200078e0081 */
[----:B------:R-:W2:Y:S01]  /*3d10*/  LDL.LU.64 R148, [R1+0x7c0] ;  /* 0x0007c00001947983 */ /* 0x000ea20000300a00 */
[----:B------:R-:W-:Y:S02]  /*3d20*/  IMAD.MOV.U32 R210, RZ, RZ, R126 ;  /* 0x000000ffffd27224 */ /* 0x000fe400078e007e */
[----:B------:R-:W-:Y:S01]  /*3d30*/  IMAD.MOV.U32 R211, RZ, RZ, R127 ;  /* 0x000000ffffd37224 */ /* 0x000fe200078e007f */
[----:B------:R-:W2:Y:S01]  /*3d40*/  LDL.LU.64 R146, [R1+0x7b8] ;  /* 0x0007b80001927983 */ /* 0x000ea20000300a00 */
        /* <DEDUP_REMOVED lines=120> */
[----:B------:R-:W-:-:S03]  /*44d0*/  IMAD.MOV.U32 R235, RZ, RZ, R45 ;  /* 0x000000ffffeb7224 */ /* 0x000fc600078e002d */
[----:B------:R-:W2:Y:S04]  /*44e0*/  LDL.LU.64 R64, [R1+0x670] ;  /* 0x0006700001407983 */ /* 0x000ea80000300a00 */
        /* <DEDUP_REMOVED lines=9> */
[----:B0-----:R-:W2:Y:S04]  /*4580*/  LDL.LU.64 R44, [R1+0x620] ;  /* 0x00062000012c7983 */ /* 0x001ea80000300a00 */
        /* <DEDUP_REMOVED lines=9> */
[----:B------:R-:W2:Y:S01]  /*4620*/  LDL.LU.64 R24, [R1+0x5d0] ;  /* 0x0005d00001187983 */ /* 0x000ea20000300a00 */
[----:B------:R-:W-:Y:S01]  /*4630*/  UIADD3 UR16, UR7, 0x402, URZ ;  /* 0x0000040207107890 */ /* 0x000fe2000fffe03f */
[----:B------:R-:W-:Y:S01]  /*4640*/  UMOV UR17, 0x40000040 ;  /* 0x4000004000117882 */ /* 0x000fe20000000000 */
[----:B--2---:R-:W-:-:S07]  /*4650*/  WARPGROUP.ARRIVE ;  /* 0x00000000000079c5 */ /* 0x004fce0000000000 */
[----:B------:R-:W-:Y:S03]  /*4660*/  QGMMA.64x256x32.F32.E5M2.E5M2 R24, gdesc[UR16], R24, gsb0 ;  /* 0x03e00000101879f3 */ /* 0x000fe60008003818 */
        /* <DEDUP_REMOVED lines=23> */
[----:B0-----:R-:W2:Y:S04]  /*47e0*/  LDL.LU R108, [R1] ;  /* 0x00000000016c7983 */ /* 0x001ea80000300800 */
[----:B------:R-:W2:Y:S04]  /*47f0*/  LDL.LU R109, [R1+0x4] ;  /* 0x00000400016d7983 */ /* 0x000ea80000300800 */
        /* <DEDUP_REMOVED lines=18> */
[----:B------:R-:W2:Y:S01]  /*4920*/  LDL.LU R128, [R1+0x50] ;  /* 0x0000500001807983 */ /* 0x000ea20000300800 */
[----:B------:R-:W-:-:S02]  /*4930*/  IMAD.MOV.U32 R129, RZ, RZ, R235 ;  /* 0x000000ffff817224 */ /* 0x000fc400078e00eb */
[----:B------:R-:W-:Y:S02]  /*4940*/  IMAD.MOV.U32 R130, RZ, RZ, R234 ;  /* 0x000000ffff827224 */ /* 0x000fe400078e00ea */
[----:B------:R-:W-:Y:S02]  /*4950*/  IMAD.MOV.U32 R131, RZ, RZ, R233 ;  /* 0x000000ffff837224 */ /* 0x000fe400078e00e9 */
[----:B------:R-:W-:Y:S02]  /*4960*/  IMAD.MOV.U32 R132, RZ, RZ, R232 ;  /* 0x000000ffff847224 */ /* 0x000fe400078e00e8 */
[----:B------:R-:W-:Y:S02]  /*4970*/  IMAD.MOV.U32 R133, RZ, RZ, R231 ;  /* 0x000000ffff857224 */ /* 0x000fe400078e00e7 */
[----:B------:R-:W-:Y:S02]  /*4980*/  IMAD.MOV.U32 R134, RZ, RZ, R230 ;  /* 0x000000ffff867224 */ /* 0x000fe400078e00e6 */
        /* <DEDUP_REMOVED lines=39> */
[----:B------:R-:W-:Y:S01]  /*4c00*/  IMAD.MOV.U32 R235, RZ, RZ, R0 ;  /* 0x000000ffffeb7224 */ /* 0x000fe200078e0000 */
[----:B------:R-:W-:Y:S02]  /*4c10*/  UIADD3 UR16, UR7, 0x4, URZ ;  /* 0x0000000407107890 */ /* 0x000fe4000fffe03f */
[----:B------:R-:W-:Y:S01]  /*4c20*/  UIADD3 UR18, UR8, 0x4, URZ ;  /* 0x0000000408127890 */ /* 0x000fe2000fffe03f */
[----:B------:R-:W-:Y:S01]  /*4c30*/  UMOV UR17, 0x40000040 ;  /* 0x4000004000117882 */ /* 0x000fe20000000000 */
[----:B------:R-:W-:Y:S01]  /*4c40*/  UMOV UR19, 0x40000040 ;  /* 0x4000004000137882 */ /* 0x000fe20000000000 */
[----:B--2---:R-:W-:-:S06]  /*4c50*/  WARPGROUP.ARRIVE ;  /* 0x00000000000079c5 */ /* 0x004fcc0000000000 */
[----:B------:R-:W-:Y:S03]  /*4c60*/  QGMMA.64x256x32.F32.E5M2.E5M2 R108, gdesc[UR16], R108, gsb0 ;  /* 0x03e00000106c79f3 */ /* 0x000fe6000800386c */
        /* <DEDUP_REMOVED lines=183> */
[----:B0-----:R-:W2:Y:S04]  /*57e0*/  LDL.LU.64 R108, [R1] ;  /* 0x00000000016c7983 */ /* 0x001ea80000300a00 */
        /* <DEDUP_REMOVED lines=63> */
[----:B------:R-:W-:-:S02]  /*5be0*/  UIADD3 UR16, UR7, 0x6, URZ ;  /* 0x0000000607107890 */ /* 0x000fc4000fffe03f */
[----:B------:R-:W-:Y:S01]  /*5bf0*/  UIADD3 UR18, UR8, 0x6, URZ ;  /* 0x0000000608127890 */ /* 0x000fe2000fffe03f */
[----:B------:R-:W-:Y:S01]  /*5c00*/  UMOV UR17, 0x40000040 ;  /* 0x4000004000117882 */ /* 0x000fe20000000000 */
[----:B------:R-:W-:Y:S01]  /*5c10*/  UMOV UR19, 0x40000040 ;  /* 0x4000004000137882 */ /* 0x000fe20000000000 */
        /* <DEDUP_REMOVED lines=93> */
[----:B0-----:R-:W3:Y:S04]  /*61f0*/  LDL.LU.64 R150, [R1+0x518] ;  /* 0x0005180001967983 */ /* 0x001ee80000300a00 */
        /* <DEDUP_REMOVED lines=21> */
[----:B------:R-:W-:Y:S01]  /*6350*/  UIADD3 UR16, UR7, 0x406, URZ ;  /* 0x0000040607107890 */ /* 0x000fe2000fffe03f */
[----:B------:R-:W-:-:S02]  /*6360*/  UMOV UR17, 0x40000040 ;  /* 0x4000004000117882 */ /* 0x000fc40000000000 */
[----:B------:R0:W-:Y:S01]  /*6370*/  STL [R1+0x2d0], RZ ;  /* 0x0002d0ff01007387 */ /* 0x0001e20000100800 */
[----:B------:R-:W-:-:S03]  /*6380*/  ULDC UR7, c[0x0][0x50c] ;  /* 0x0001430000077ab9 */ /* 0x000fc60000000800 */
        /* <DEDUP_REMOVED lines=37> */
[----:B---3--:R-:W-:-:S06]  /*65e0*/  WARPGROUP.ARRIVE ;  /* 0x00000000000079c5 */ /* 0x008fcc0000000000 */
[----:B------:R-:W-:Y:S01]  /*65f0*/  QGMMA.64x256x32.F32.E5M2.E5M2 R24, gdesc[UR16], R24, gsb0 ;  /* 0x03e00000101879f3 */ /* 0x000fe20008003818 */
[----:B------:R0:W-:Y:S04]  /*6600*/  STL [R1+0x238], RZ ;  /* 0x000238ff01007387 */ /* 0x0001e80000100800 */
[----:B------:R0:W-:Y:S04]  /*6610*/  STL [R1+0x234], RZ ;  /* 0x000234ff01007387 */ /* 0x0001e80000100800 */
[----:B------:R0:W-:Y:S04]  /*6620*/  STL [R1+0x230], RZ ;  /* 0x000230ff01007387 */ /* 0x0001e80000100800 */
[----:B------:R0:W-:Y:S04]  /*6630*/  STL [R1+0x22c], RZ ;  /* 0x00022cff01007387 */ /* 0x0001e80000100800 */
[----:B------:R0:W-:Y:S04]  /*6640*/  STL [R1+0x228], RZ ;  /* 0x000228ff01007387 */ /* 0x0001e80000100800 */
[----:B------:R0:W-:Y:S01]  /*6650*/  STL [R1+0x224], RZ ;  /* 0x000224ff01007387 */ /* 0x0001e20000100800 */
[----:B------:R-:W-:-:S03]  /*6660*/  UISETP.NE.AND UP0, UPT, UR7, 0x4, UPT ;  /* 0x000000040700788c */ /* 0x000fc6000bf05270 */
[----:B------:R0:W-:Y:S04]  /*6670*/  STL [R1+0x220], RZ ;  /* 0x000220ff01007387 */ /* 0x0001e80000100800 */
[----:B------:R0:W-:Y:S04]  /*6680*/  STL [R1+0x21c], RZ ;  /* 0x00021cff01007387 */ /* 0x0001e80000100800 */
[----:B------:R0:W-:Y:S04]  /*6690*/  STL [R1+0x218], RZ ;  /* 0x000218ff01007387 */ /* 0x0001e80000100800 */
[----:B------:R0:W-:Y:S01]  /*66a0*/  STL [R1+0x214], RZ ;  /* 0x000214ff01007387 */ /* 0x0001e20000100800 */
[----:B------:R-:W-:-:S03]  /*66b0*/  USEL UR7, URZ, 0x1, UP0 ;  /* 0x000000013f077887 */ /* 0x000fc60008000000 */
[----:B------:R0:W-:Y:S04]  /*66c0*/  STL [R1+0x210], RZ ;  /* 0x000210ff01007387 */ /* 0x0001e80000100800 */
[----:B------:R0:W-:Y:S04]  /*66d0*/  STL [R1+0x20c], RZ ;  /* 0x00020cff01007387 */ /* 0x0001e80000100800 */
[----:B------:R0:W-:Y:S04]  /*66e0*/  STL [R1+0x208], RZ ;  /* 0x000208ff01007387 */ /* 0x0001e80000100800 */
[----:B------:R0:W-:Y:S04]  /*66f0*/  STL [R1+0x204], RZ ;  /* 0x000204ff01007387 */ /* 0x0001e80000100800 */
[----:B------:R0:W-:Y:S01]  /*6700*/  STL [R1+0x200], RZ ;  /* 0x000200ff01007387 */ /* 0x0001e20000100800 */
[----:B------:R-:W-:Y:S01]  /*6710*/  ISETP.NE.AND P1, PT, RZ, UR7, PT ;  /* 0x00000007ff007c0c */ /* 0x000fe2000bf25270 */
[----:B------:R-:W-:Y:S01]  /*6720*/  UMOV UR6, 0x4 ;  /* 0x0000000400067882 */ /* 0x000fe20000000000 */
[----:B------:R-:W-:Y:S01]  /*6730*/  IMAD.MOV.U32 R0, RZ, RZ, R235 ;  /* 0x000000ffff007224 */ /* 0x000fe200078e00eb */
[----:B------:R-:W-:-:S02]  /*6740*/  CS2R R236, SRZ ;  /* 0x0000000000ec7805 */ /* 0x000fc4000001ff00 */
[----:B--2---:R-:W-:Y:S02]  /*6750*/  CS2R R234, SRZ ;  /* 0x0000000000ea7805 */ /* 0x004fe4000001ff00 */
[----:B------:R-:W-:Y:S02]  /*6760*/  CS2R R232, SRZ ;  /* 0x0000000000e87805 */ /* 0x000fe4000001ff00 */
[----:B------:R-:W-:Y:S02]  /*6770*/  CS2R R230, SRZ ;  /* 0x0000000000e67805 */ /* 0x000fe4000001ff00 */
[----:B------:R-:W-:Y:S02]  /*6780*/  CS2R R228, SRZ ;  /* 0x0000000000e47805 */ /* 0x000fe4000001ff00 */
[----:B------:R-:W-:Y:S02]  /*6790*/  CS2R R226, SRZ ;  /* 0x0000000000e27805 */ /* 0x000fe4000001ff00 */
[----:B------:R-:W-:-:S02]  /*67a0*/  CS2R R224, SRZ ;  /* 0x0000000000e07805 */ /* 0x000fc4000001ff00 */
[----:B------:R-:W-:Y:S02]  /*67b0*/  CS2R R222, SRZ ;  /* 0x0000000000de7805 */ /* 0x000fe4000001ff00 */
        /* <DEDUP_REMOVED lines=45> */
[----:B------:R-:W-:Y:S01]  /*6a90*/  CS2R R2, SRZ ;  /* 0x0000000000027805 */ /* 0x000fe2000001ff00 */
[----:B------:R-:W-:Y:S02]  /*6aa0*/  WARPGROUP.DEPBAR.LE gsb0, 0x0 ;  /* 0x00008000000079c5 */ /* 0x000fe40000010000 */
[----:B0-----:R-:W-:Y:S05]  /*6ab0*/  @!P1 BRA `(.L_x_22) ;  /* 0x0000002000f89947 */ /* 0x001fea0003800000 */
[----:B------:R-:W2:Y:S04]  /*6ac0*/  LDL R2, [R1] ;  /* 0x0000000001027983 */ /* 0x000ea80000100800 */
[----:B------:R-:W3:Y:S04]  /*6ad0*/  LDL R3, [R1+0x4] ;  /* 0x0000040001037983 */ /* 0x000ee80000100800 */
[----:B------:R-:W4:Y:S04]  /*6ae0*/  LDL R4, [R1+0x8] ;  /* 0x0000080001047983 */ /* 0x000f280000100800 */
[----:B------:R-:W5:Y:S04]  /*6af0*/  LDL R5, [R1+0xc] ;  /* 0x00000c0001057983 */ /* 0x000f680000100800 */
        /* <DEDUP_REMOVED lines=102> */
[----:B------:R0:W-:Y:S04]  /*7160*/  STL [R1+0x4bc], R131 ;  /* 0x0004bc8301007387 */ /* 0x0001e80000100800 */
[----:B0-----:R-:W5:Y:S04]  /*7170*/  LDL R131, [R1+0x1a8] ;  /* 0x0001a80001837983 */ /* 0x001f680000100800 */
        /* <DEDUP_REMOVED lines=39> */
[----:B0-----:R-:W5:Y:S01]  /*73f0*/  LDL R151, [R1+0x1f8] ;  /* 0x0001f80001977983 */ /* 0x001f620000100800 */
[----:B------:R-:W-:-:S01]  /*7400*/  FADD R0, RZ, R0 ;  /* 0x00000000ff007221 */ /* 0x000fc20000000000 */
[----:B--2---:R-:W-:Y:S01]  /*7410*/  FADD R2, RZ, R2 ;  /* 0x00000002ff027221 */ /* 0x004fe20000000000 */
[----:B---3--:R-:W-:-:S01]  /*7420*/  FADD R3, RZ, R3 ;  /* 0x00000003ff037221 */ /* 0x008fc20000000000 */
[----:B----4-:R-:W-:Y:S01]  /*7430*/  FADD R4, RZ, R4 ;  /* 0x00000004ff047221 */ /* 0x010fe20000000000 */
[----:B-----5:R-:W-:-:S01]  /*7440*/  FADD R5, RZ, R5 ;  /* 0x00000005ff057221 */ /* 0x020fc20000000000 */
[----:B------:R-:W-:Y:S01]  /*7450*/  FADD R6, RZ, R6 ;  /* 0x00000006ff067221 */ /* 0x000fe20000000000 */
[----:B------:R-:W-:-:S01]  /*7460*/  FADD R7, RZ, R7 ;  /* 0x00000007ff077221 */ /* 0x000fc20000000000 */
        /* <DEDUP_REMOVED lines=14> */
[----:B------:R-:W2:Y:S01]  /*7550*/  LDL.LU R131, [R1+0x4bc] ;  /* 0x0004bc0001837983 */ /* 0x000ea20000300800 */
        /* <DEDUP_REMOVED lines=13> */
[----:B------:R-:W3:Y:S01]  /*7630*/  LDL.LU R132, [R1+0x4b8] ;  /* 0x0004b80001847983 */ /* 0x000ee20000300800 */
        /* <DEDUP_REMOVED lines=16> */
[----:B------:R0:W-:Y:S01]  /*7740*/  STL [R1+0x200], R133 ;  /* 0x0002008501007387 */ /* 0x0001e20000100800 */
        /* <DEDUP_REMOVED lines=9> */
[----:B0-----:R-:W4:Y:S01]  /*77e0*/  LDL.LU R133, [R1+0x4b4] ;  /* 0x0004b40001857983 */ /* 0x001f220000300800 */
[----:B------:R-:W-:-:S01]  /*77f0*/  FADD R184, RZ, R184 ;  /* 0x000000b8ffb87221 */ /* 0x000fc20000000000 */
[----:B------:R-:W-:Y:S01]  /*7800*/  FADD R185, RZ, R185 ;  /* 0x000000b9ffb97221 */ /* 0x000fe20000000000 */
[----:B------:R-:W-:-:S01]  /*7810*/  FADD R186, RZ, R186 ;  /* 0x000000baffba7221 */ /* 0x000fc20000000000 */
        /* <DEDUP_REMOVED lines=10> */
[----:B0-----:R-:W5:Y:S01]  /*78c0*/  LDL.LU R134, [R1+0x4b0] ;  /* 0x0004b00001867983 */ /* 0x001f620000300800 */
        /* <DEDUP_REMOVED lines=52> */
[----:B0-----:R-:W5:Y:S04]  /*7c10*/  LDL.LU R138, [R1+0x4a0] ;  /* 0x0004a000018a7983 */ /* 0x001f680000300800 */
[----:B------:R0:W-:Y:S01]  /*7c20*/  STL [R1+0x218], R139 ;  /* 0x0002188b01007387 */ /* 0x0001e20000100800 */
[----:B------:R-:W-:-:S03]  /*7c30*/  FADD R140, RZ, R140 ;  /* 0x0000008cff8c7221 */ /* 0x000fc60000000000 */
        /* <DEDUP_REMOVED lines=34> */
[----:B------:R0:W-:Y:S04]  /*7e60*/  STL [R1+0x248], R151 ;  /* 0x0002489701007387 */ /* 0x0001e80000100800 */
[----:B0-----:R-:W5:Y:S04]  /*7e70*/  LDL.LU R151, [R1+0x46c] ;  /* 0x00046c0001977983 */ /* 0x001f680000300800 */
[----:B------:R0:W-:Y:S02]  /*7e80*/  STL [R1+0x24c], R0 ;  /* 0x00024c0001007387 */ /* 0x0001e40000100800 */
[----:B0-----:R-:W-:-:S05]  /*7e90*/  FADD R0, RZ, R24 ;  /* 0x00000018ff007221 */ /* 0x001fca0000000000 */
        /* <DEDUP_REMOVED lines=213> */
[----:B--2---:R-:W-:-:S05]  /*8bf0*/  FADD R0, RZ, R131 ;  /* 0x00000083ff007221 */ /* 0x004fca0000000000 */
[----:B------:R3:W-:Y:S02]  /*8c00*/  STL [R1+0x3fc], R0 ;  /* 0x0003fc0001007387 */ /* 0x0007e40000100800 */
[----:B---3--:R-:W-:-:S05]  /*8c10*/  FADD R0, RZ, R132 ;  /* 0x00000084ff007221 */ /* 0x008fca0000000000 */
[----:B------:R4:W-:Y:S02]  /*8c20*/  STL [R1+0x400], R0 ;  /* 0x0004000001007387 */ /* 0x0009e40000100800 */
[----:B----4-:R-:W-:-:S05]  /*8c30*/  FADD R0, RZ, R133 ;  /* 0x00000085ff007221 */ /* 0x010fca0000000000 */
[----:B------:R5:W-:Y:S02]  /*8c40*/  STL [R1+0x404], R0 ;  /* 0x0004040001007387 */ /* 0x000be40000100800 */
[----:B-----5:R-:W-:-:S05]  /*8c50*/  FADD R0, RZ, R134 ;  /* 0x00000086ff007221 */ /* 0x020fca0000000000 */
        /* <DEDUP_REMOVED lines=34> */
[----:B------:R0:W-:Y:S01]  /*8e80*/  STL [R1+0x44c], R0 ;  /* 0x00044c0001007387 */ /* 0x0001e20000100800 */
[----:B------:R-:W-:-:S05]  /*8e90*/  UMOV UR6, URZ ;  /* 0x0000003f00067c82 */ /* 0x000fca0008000000 */
.L_x_22:
[----:B------:R-:W-:Y:S01]  /*8ea0*/  UIADD3 UR23, UR5, 0x1, URZ ;  /* 0x0000000105177890 */ /* 0x000fe2000fffe03f */
[----:B------:R-:W-:-:S03]  /*8eb0*/  UMOV UR8, 0x1 ;  /* 0x0000000100087882 */ /* 0x000fc60000000000 */
[----:B------:R-:W-:-:S04]  /*8ec0*/  UISETP.NE.AND UP0, UPT, UR23, 0x3, UPT ;  /* 0x000000031700788c */ /* 0x000fc8000bf05270 */
[----:B------:R-:W-:Y:S02]  /*8ed0*/  USEL UR24, URZ, 0x1, UP0 ;  /* 0x000000013f187887 */ /* 0x000fe40008000000 */
[----:B------:R-:W-:Y:S02]  /*8ee0*/  USEL UR23, UR23, URZ, UP0 ;  /* 0x0000003f17177287 */ /* 0x000fe40008000000 */
[----:B------:R-:W-:-:S12]  /*8ef0*/  ULOP3.LUT UR24, UR4, UR24, URZ, 0x3c, !UPT ;  /* 0x0000001804187292 */ /* 0x000fd8000f8e3c3f */
.L_x_17:
[----:B------:R-:W-:-:S04]  /*8f00*/  UISETP.LT.AND UP0, UPT, UR10, 0x1, UPT ;  /* 0x000000010a00788c */ /* 0x000fc8000bf01270 */
[----:B------:R-:W-:-:S04]  /*8f10*/  USEL UR16, UR10, 0x1, UP0 ;  /* 0x000000010a107887 */ /* 0x000fc80008000000 */
[----:B------:R-:W-:-:S04]  /*8f20*/  UIADD3 UR26, UR10, -UR16, URZ ;  /* 0x800000100a1a7290 */ /* 0x000fc8000fffe03f */
[----:B------:R-:W-:-:S06]  /*8f30*/  UISETP.GE.AND UP0, UPT, UR26, 0x1, UPT ;  /* 0x000000011a00788c */ /* 0x000fcc000bf06270 */
[----:B------:R-:W-:-:S13]  /*8f40*/  PLOP3.LUT P1, PT, PT, PT, UP0, 0x80, 0x0 ;  /* 0x000000000000781c */ /* 0x000fda0003f2f008 */
[----:B------:R-:W-:Y:S05]  /*8f50*/  @!P1 BRA `(.L_x_23) ;  /* 0x0000008800949947 */ /* 0x000fea0003800000 */
[----:B------:R-:W-:Y:S01]  /*8f60*/  UMOV UR25, UR5 ;  /* 0x0000000500197c82 */ /* 0x000fe20008000000 */
[----:B------:R-:W-:-:S05]  /*8f70*/  ULDC UR27, c[0x0][0x50c] ;  /* 0x00014300001b7ab9 */ /* 0x000fca0000000800 */
.L_x_31:
[----:B------:R-:W-:-:S06]  /*8f80*/  UISETP.NE.AND UP0, UPT, UR22, 0x3, UPT ;  /* 0x000000031600788c */ /* 0x000fcc000bf05270 */
[----:B------:R-:W-:-:S13]  /*8f90*/  PLOP3.LUT P2, PT, PT, PT, UP0, 0x80, 0x0 ;  /* 0x000000000000781c */ /* 0x000fda0003f4f008 */
[----:B-----5:R-:W-:Y:S05]  /*8fa0*/  @!P2 BRA `(.L_x_24) ;  /* 0x000000000004a947 */ /* 0x020fea0003800000 */
[----:B------:R-:W-:Y:S01]  /*8fb0*/  BPT.TRAP 0x1 ;  /* 0x000000040000795c */ /* 0x000fe20000300000 */
.L_x_24:
[----:B------:R-:W2:Y:S01]  /*8fc0*/  S2UR UR16, SR_CgaCtaId ;  /* 0x00000000001079c3 */ /* 0x000ea20000008800 */
[----:B------:R-:W-:Y:S01]  /*8fd0*/  UMOV UR12, 0x400 ;  /* 0x00000400000c7882 */ /* 0x000fe20000000000 */
[----:B0-----:R-:W-:-:S05]  /*8fe0*/  IMAD.U32 R0, RZ, RZ, UR24 ;  /* 0x00000018ff007e24 */ /* 0x001fca000f8e00ff */
[----:B------:R-:W-:Y:S01]  /*8ff0*/  SHF.L.U32 R0, R0, 0x1f, RZ ;  /* 0x0000001f00007819 */ /* 0x000fe200000006ff */
[----:B--2---:R-:W-:-:S04]  /*9000*/  ULEA UR12, UR16, UR12, 0x18 ;  /* 0x0000000c100c7291 */ /* 0x004fc8000f8ec03f */
[----:B------:R-:W-:-:S09]  /*9010*/  ULEA UR16, UR23, UR12, 0x3 ;  /* 0x0000000c17107291 */ /* 0x000fd2000f8e183f */
[----:B------:R0:W2:Y:S01]  /*9020*/  SYNCS.PHASECHK.TRANS64.TRYWAIT P1, [UR16], R0 ;  /* 0x00000000ff0075a7 */ /* 0x0000a20008020150 */
[----:B------:R-:W-:Y:S05]  /*9030*/  @!P2 BRA `(.L_x_25) ;  /* 0x000000000004a947 */ /* 0x000fea0003800000 */
[----:B------:R-:W-:Y:S01]  /*9040*/  BPT.TRAP 0x1 ;  /* 0x000000040000795c */ /* 0x000fe20000300000 */
.L_x_25:
[----:B--2---:R-:W-:Y:S05]  /*9050*/  @P1 BRA `(.L_x_26) ;  /* 0x0000000000081947 */ /* 0x004fea0003800000 */
[----:B------:R-:W2:Y:S02]  /*9060*/  SYNCS.PHASECHK.TRANS64.TRYWAIT P1, [UR16], R0 ;  /* 0x00000000ff0075a7 */ /* 0x000ea40008020150 */
[----:B--2---:R-:W-:Y:S05]  /*9070*/  @!P1 BRA `(.L_x_27) ;  /* 0x00000208009c9947 */ /* 0x004fea0003800000 */
.L_x_26:
        /* <DEDUP_REMOVED lines=64> */
[----:B--2---:R-:W2:Y:S04]  /*9480*/  LDL.LU.64 R108, [R1] ;  /* 0x00000000016c7983 */ /* 0x004ea80000300a00 */
        /* <DEDUP_REMOVED lines=64> */
[----:B------:R-:W-:Y:S01]  /*9890*/  UISETP.NE.AND UP0, UPT, UR7, URZ, UPT ;  /* 0x0000003f0700728c */ /* 0x000fe2000bf05270 */
[----:B------:R-:W-:Y:S01]  /*98a0*/  STL [R1+0x8c4], R23 ;  /* 0x0008c41701007387 */ /* 0x000fe20000100800 */
[----:B------:R-:W-:Y:S02]  /*98b0*/  USHF.R.U32.HI UR16, URZ, 0x4, UR16 ;  /* 0x000000043f107899 */ /* 0x000fe40008011610 */
[----:B------:R-:W-:Y:S01]  /*98c0*/  USEL UR8, UR8, URZ, !UP0 ;  /* 0x0000003f08087287 */ /* 0x000fe2000c000000 */
[----:B------:R-:W-:Y:S01]  /*98d0*/  STL [R1+0x8c0], R22 ;  /* 0x0008c01601007387 */ /* 0x000fe20000100800 */
[----:B------:R-:W-:Y:S02]  /*98e0*/  ULOP3.LUT UR16, UR16, 0x3fff, URZ, 0xc0, !UPT ;  /* 0x00003fff10107892 */ /* 0x000fe4000f8ec03f */
[----:B------:R-:W-:Y:S01]  /*98f0*/  UISETP.NE.U32.AND UP0, UPT, UR8, URZ, UPT ;  /* 0x0000003f0800728c */ /* 0x000fe2000bf05070 */
[----:B------:R-:W-:Y:S01]  /*9900*/  STL [R1+0x8bc], R21 ;  /* 0x0008bc1501007387 */ /* 0x000fe20000100800 */
[----:B------:R-:W-:-:S02]  /*9910*/  ULOP3.LUT UR7, UR11, 0x10000, URZ, 0xfc, !UPT ;  /* 0x000100000b077892 */ /* 0x000fc4000f8efc3f */
[----:B------:R-:W-:Y:S01]  /*9920*/  ULOP3.LUT UR8, UR16, 0x10000, URZ, 0xfc, !UPT ;  /* 0x0001000010087892 */ /* 0x000fe2000f8efc3f */
[----:B------:R-:W-:Y:S01]  /*9930*/  STL [R1+0x8b8], R20 ;  /* 0x0008b81401007387 */ /* 0x000fe20000100800 */
[----:B------:R-:W-:Y:S02]  /*9940*/  ULEA UR7, UR23, UR7, 0xb ;  /* 0x0000000717077291 */ /* 0x000fe4000f8e583f */
[----:B------:R-:W-:Y:S01]  /*9950*/  ULEA UR8, UR23, UR8, 0xb ;  /* 0x0000000817087291 */ /* 0x000fe2000f8e583f */
[----:B------:R-:W-:Y:S01]  /*9960*/  STL [R1+0x8b4], R19 ;  /* 0x0008b41301007387 */ /* 0x000fe20000100800 */
[----:B------:R-:W-:Y:S01]  /*9970*/  UMOV UR17, 0x40000040 ;  /* 0x4000004000117882 */ /* 0x000fe20000000000 */
[----:B------:R-:W-:Y:S02]  /*9980*/  UMOV UR19, 0x40000040 ;  /* 0x4000004000137882 */ /* 0x000fe40000000000 */
[----:B------:R-:W-:Y:S01]  /*9990*/  UMOV UR16, UR7 ;  /* 0x0000000700107c82 */ /* 0x000fe20008000000 */
[----:B------:R-:W-:Y:S01]  /*99a0*/  STL [R1+0x8b0], R18 ;  /* 0x0008b01201007387 */ /* 0x000fe20000100800 */
[----:B------:R-:W-:-:S03]  /*99b0*/  UMOV UR18, UR8 ;  /* 0x0000000800127c82 */ /* 0x000fc60008000000 */
[----:B------:R-:W-:Y:S04]  /*99c0*/  STL [R1+0x8ac], R17 ;  /* 0x0008ac1101007387 */ /* 0x000fe80000100800 */
        /* <DEDUP_REMOVED lines=14> */
[----:B-----5:R-:W-:Y:S01]  /*9ab0*/  STL [R1+0x870], R2 ;  /* 0x0008700201007387 */ /* 0x020fe20000100800 */
[----:B--2---:R-:W-:-:S06]  /*9ac0*/  WARPGROUP.ARRIVE ;  /* 0x00000000000079c5 */ /* 0x004fcc0000000000 */
[----:B------:R-:W-:Y:S03]  /*9ad0*/  QGMMA.64x256x32.F32.E5M2.E5M2 R108, gdesc[UR16], R108, UP0, gsb0 ;  /* 0x03e00000106c79f3 */ /* 0x000fe6000b80386c */
        /* <DEDUP_REMOVED lines=65> */
[----:B--2---:R-:W2:Y:S04]  /*9ef0*/  LDL.LU.64 R234, [R1+0xcc0] ;  /* 0x000cc00001ea7983 */ /* 0x004ea80000300a00 */
[----:B------:R-:W3:Y:S04]  /*9f00*/  LDL.LU.64 R232, [R1+0xcb8] ;  /* 0x000cb80001e87983 */ /* 0x000ee80000300a00 */
[----:B------:R-:W4:Y:S04]  /*9f10*/  LDL.LU.64 R230, [R1+0xcb0] ;  /* 0x000cb00001e67983 */ /* 0x000f280000300a00 */
        /* <DEDUP_REMOVED lines=60> */
[----:B------:R-:W4:Y:S01]  /*a2e0*/  LDL.LU.64 R108, [R1+0xac8] ;  /* 0x000ac800016c7983 */ /* 0x000f220000300a00 */
[----:B------:R-:W-:Y:S01]  /*a2f0*/  UIADD3 UR16, UR7, 0x400, URZ ;  /* 0x0000040007107890 */ /* 0x000fe2000fffe03f */
[----:B------:R-:W-:-:S02]  /*a300*/  UMOV UR17, 0x40000040 ;  /* 0x4000004000117882 */ /* 0x000fc40000000000 */
[----:B--2---:R-:W-:Y:S04]  /*a310*/  STL.64 [R1+0xac0], R234 ;  /* 0x000ac0ea01007387 */ /* 0x004fe80000100a00 */
[----:B---3--:R-:W-:Y:S04]  /*a320*/  STL.64 [R1+0xab8], R232 ;  /* 0x000ab8e801007387 */ /* 0x008fe80000100a00 */
[----:B----4-:R-:W-:Y:S04]  /*a330*/  STL.64 [R1+0xab0], R230 ;  /* 0x000ab0e601007387 */ /* 0x010fe80000100a00 */
        /* <DEDUP_REMOVED lines=38> */
[----:B------:R-:W-:Y:S01]  /*a5a0*/  STL.64 [R1+0x978], R152 ;  /* 0x0009789801007387 */ /* 0x000fe20000100a00 */
[----:B------:R-:W-:-:S06]  /*a5b0*/  WARPGROUP.ARRIVE ;  /* 0x00000000000079c5 */ /* 0x000fcc0000000000 */
[----:B------:R-:W-:Y:S03]  /*a5c0*/  QGMMA.64x256x32.F32.E5M2.E5M2 R24, gdesc[UR16], R24, UP0, gsb0 ;  /* 0x03e00000101879f3 */ /* 0x000fe6000b803818 */
        /* <DEDUP_REMOVED lines=91> */
[----:B--2---:R-:W-:-:S06]  /*ab80*/  WARPGROUP.ARRIVE ;  /* 0x00000000000079c5 */ /* 0x004fcc0000000000 */
[----:B------:R-:W-:Y:S03]  /*ab90*/  QGMMA.64x256x32.F32.E5M2.E5M2 R108, gdesc[UR16], R108, gsb0 ;  /* 0x03e00000106c79f3 */ /* 0x000fe6000800386c */
[----:B------:R-:W-:Y:S02]  /*aba0*/  WARPGROUP.DEPBAR.LE gsb0, 0x0 ;  /* 0x00008000000079c5 */ /* 0x000fe40000010000 */
[----:B------:R-:W-:Y:S01]  /*abb0*/  STL.64 [R1], R108 ;  /* 0x0000006c01007387 */ /* 0x000fe20000100a00 */
[----:B------:R-:W-:Y:S02]  /*abc0*/  IMAD.MOV.U32 R2, RZ, RZ, R234 ;  /* 0x000000ffff027224 */ /* 0x000fe400078e00ea */
[----:B0-----:R-:W-:Y:S01]  /*abd0*/  IMAD.MOV.U32 R0, RZ, RZ, R235 ;  /* 0x000000ffff007224 */ /* 0x001fe200078e00eb */
        /* <DEDUP_REMOVED lines=31> */
[----:B------:R-:W-:-:S03]  /*add0*/  IMAD.MOV.U32 R23, RZ, RZ, R213 ;  /* 0x000000ffff177224 */ /* 0x000fc600078e00d5 */
        /* <DEDUP_REMOVED lines=40> */
[----:B------:R0:W-:Y:S04]  /*b060*/  STL [R1+0x1a0], R212 ;  /* 0x0001a0d401007387 */ /* 0x0001e80000100800 */
[----:B------:R-:W2:Y:S04]  /*b070*/  LDL.LU.64 R234, [R1+0xac0] ;  /* 0x000ac00001ea7983 */ /* 0x000ea80000300a00 */
        /* <DEDUP_REMOVED lines=10> */
[----:B0-----:R-:W4:Y:S04]  /*b120*/  LDL.LU.64 R212, [R1+0xa68] ;  /* 0x000a680001d47983 */ /* 0x001f280000300a00 */
        /* <DEDUP_REMOVED lines=248> */
[----:B------:R-:W-:Y:S01]  /*c0b0*/  IMAD.MOV.U32 R235, RZ, RZ, R0 ;  /* 0x000000ffffeb7224 */ /* 0x000fe200078e0000 */
[----:B------:R-:W-:Y:S01]  /*c0c0*/  UIADD3 UR16, UR7, 0x4, URZ ;  /* 0x0000000407107890 */ /* 0x000fe2000fffe03f */
[----:B------:R0:W5:Y:S01]  /*c0d0*/  LDL.LU R23, [R1+0x8c4] ;  /* 0x0008c40001177983 */ /* 0x0001620000300800 */
[----:B------:R-:W-:Y:S01]  /*c0e0*/  UIADD3 UR18, UR8, 0x4, URZ ;  /* 0x0000000408127890 */ /* 0x000fe2000fffe03f */
[----:B------:R-:W-:Y:S01]  /*c0f0*/  UMOV UR17, 0x40000040 ;  /* 0x4000004000117882 */ /* 0x000fe20000000000 */
[----:B------:R-:W-:Y:S01]  /*c100*/  UMOV UR19, 0x40000040 ;  /* 0x4000004000137882 */ /* 0x000fe20000000000 */
[----:B------:R0:W5:Y:S04]  /*c110*/  LDL.LU R22, [R1+0x8c0] ;  /* 0x0008c00001167983 */ /* 0x0001680000300800 */
        /* <DEDUP_REMOVED lines=19> */
[----:B------:R0:W5:Y:S01]  /*c250*/  LDL.LU R2, [R1+0x870] ;  /* 0x0008700001027983 */ /* 0x0001620000300800 */
        /* <DEDUP_REMOVED lines=336> */
[----:B--2---:R0:W5:Y:S04]  /*d760*/  LDL.LU.64 R234, [R1+0x668] ;  /* 0x0006680001ea7983 */ /* 0x0041680000300a00 */
[----:B------:R0:W5:Y:S04]  /*d770*/  LDL.LU.64 R232, [R1+0x660] ;  /* 0x0006600001e87983 */ /* 0x0001680000300a00 */
        /* <DEDUP_REMOVED lines=64> */
[----:B------:R-:W-:-:S04]  /*db80*/  UIADD3 UR6, UR6, 0x4, URZ ;  /* 0x0000000406067890 */ /* 0x000fc8000fffe03f */
[----:B------:R-:W-:-:S04]  /*db90*/  UISETP.NE.AND UP0, UPT, UR6, UR27, UPT ;  /* 0x0000001b0600728c */ /* 0x000fc8000bf05270 */
[----:B------:R-:W-:-:S06]  /*dba0*/  USEL UR7, URZ, 0x1, UP0 ;  /* 0x000000013f077887 */ /* 0x000fcc0008000000 */
[----:B------:R-:W-:Y:S01]  /*dbb0*/  ISETP.NE.AND P1, PT, RZ, UR7, PT ;  /* 0x00000007ff007c0c */ /* 0x000fe2000bf25270 */
[----:B--2---:R-:W-:-:S06]  /*dbc0*/  WARPGROUP.ARRIVE ;  /* 0x00000000000079c5 */ /* 0x004fcc0000000000 */
[----:B------:R-:W-:Y:S03]  /*dbd0*/  QGMMA.64x256x32.F32.E5M2.E5M2 R24, gdesc[UR16], R24, gsb0 ;  /* 0x03e00000101879f3 */ /* 0x000fe60008003818 */
[----:B------:R-:W-:-:S03]  /*dbe0*/  WARPGROUP.DEPBAR.LE gsb0, 0x0 ;  /* 0x00008000000079c5 */ /* 0x000fc60000010000 */
[----:B0-----:R-:W-:Y:S05]  /*dbf0*/  @!P1 BRA `(.L_x_28) ;  /* 0x0000003800fc9947 */ /* 0x001fea0003800000 */
[----:B-----5:R0:W-:Y:S04]  /*dc00*/  STL [R1+0x694], R225 ;  /* 0x000694e101007387 */ /* 0x0201e80000100800 */
[----:B------:R2:W-:Y:S01]  /*dc10*/  STL [R1+0x690], R226 ;  /* 0x000690e201007387 */ /* 0x0005e20000100800 */
[----:B0-----:R-:W-:-:S03]  /*dc20*/  IMAD.MOV.U32 R225, RZ, RZ, R0 ;  /* 0x000000ffffe17224 */ /* 0x001fc600078e0000 */
[----:B--2---:R-:W2:Y:S04]  /*dc30*/  LDL R226, [R1+0x4] ;  /* 0x0000040001e27983 */ /* 0x004ea80000100800 */
[----:B------:R0:W-:Y:S04]  /*dc40*/  STL [R1+0x68c], R227 ;  /* 0x00068ce301007387 */ /* 0x0001e80000100800 */
[----:B0-----:R-:W3:Y:S04]  /*dc50*/  LDL R227, [R1+0x8] ;  /* 0x0000080001e37983 */ /* 0x001ee80000100800 */
[----:B------:R0:W-:Y:S04]  /*dc60*/  STL [R1+0x688], R228 ;  /* 0x000688e401007387 */ /* 0x0001e80000100800 */
[----:B0-----:R-:W4:Y:S04]  /*dc70*/  LDL R228, [R1+0xc] ;  /* 0x00000c0001e47983 */ /* 0x001f280000100800 */
        /* <DEDUP_REMOVED lines=211> */
[----:B0-----:R-:W4:Y:S04]  /*e9b0*/  LDL.LU R122, [R1+0x200] ;  /* 0x00020000017a7983 */ /* 0x001f280000300800 */
        /* <DEDUP_REMOVED lines=10> */
[----:B------:R-:W4:Y:S04]  /*ea60*/  LDL.LU R0, [R1+0x22c] ;  /* 0x00022c0001007983 */ /* 0x000f280000300800 */
        /* <DEDUP_REMOVED lines=37> */
[----:B0-----:R-:W4:Y:S04]  /*ecc0*/  LDL.LU R146, [R1+0x210] ;  /* 0x0002100001927983 */ /* 0x001f280000300800 */
[----:B------:R0:W-:Y:S01]  /*ecd0*/  STL [R1+0x47c], R147 ;  /* 0x00047c9301007387 */ /* 0x0001e20000100800 */
[----:B------:R-:W-:-:S03]  /*ece0*/  FADD R2, R225, R2 ;  /* 0x00000002e1027221 */ /* 0x000fc60000000000 */
[----:B0-----:R-:W4:Y:S04]  /*ecf0*/  LDL R147, [R1+0x1f8] ;  /* 0x0001f80001937983 */ /* 0x001f280000100800 */
[----:B------:R0:W-:Y:S01]  /*ed00*/  STL [R1+0x478], R148 ;  /* 0x0004789401007387 */ /* 0x0001e20000100800 */
[----:B--2---:R-:W-:-:S01]  /*ed10*/  FADD R3, R226, R3 ;  /* 0x00000003e2037221 */ /* 0x004fc20000000000 */
[----:B---3--:R-:W-:Y:S02]  /*ed20*/  FADD R4, R227, R4 ;  /* 0x00000004e3047221 */ /* 0x008fe40000000000 */
[----:B0-----:R-:W2:Y:S04]  /*ed30*/  LDL R148, [R1+0x1c0] ;  /* 0x0001c00001947983 */ /* 0x001ea80000100800 */
[----:B------:R0:W-:Y:S01]  /*ed40*/  STL [R1+0x474], R149 ;  /* 0x0004749501007387 */ /* 0x0001e20000100800 */
[----:B----4-:R-:W-:-:S01]  /*ed50*/  FADD R5, R228, R5 ;  /* 0x00000005e4057221 */ /* 0x010fc20000000000 */
[----:B------:R-:W-:-:S02]  /*ed60*/  FADD R6, R229, R6 ;  /* 0x00000006e5067221 */ /* 0x000fc40000000000 */
[----:B0-----:R-:W3:Y:S04]  /*ed70*/  LDL R149, [R1+0x1f4] ;  /* 0x0001f40001957983 */ /* 0x001ee80000100800 */
[----:B------:R0:W-:Y:S01]  /*ed80*/  STL [R1+0x470], R150 ;  /* 0x0004709601007387 */ /* 0x0001e20000100800 */
[----:B------:R-:W-:-:S01]  /*ed90*/  FADD R7, R230, R7 ;  /* 0x00000007e6077221 */ /* 0x000fc20000000000 */
[----:B------:R-:W-:Y:S02]  /*eda0*/  FADD R8, R231, R8 ;  /* 0x00000008e7087221 */ /* 0x000fe40000000000 */
[----:B0-----:R-:W4:Y:S04]  /*edb0*/  LDL.LU R150, [R1+0x20c] ;  /* 0x00020c0001967983 */ /* 0x001f280000300800 */
[----:B------:R0:W-:Y:S01]  /*edc0*/  STL [R1+0x46c], R151 ;  /* 0x00046c9701007387 */ /* 0x0001e20000100800 */
[----:B------:R-:W-:-:S01]  /*edd0*/  FADD R9, R232, R9 ;  /* 0x00000009e8097221 */ /* 0x000fc20000000000 */
[----:B------:R-:W-:-:S02]  /*ede0*/  FADD R10, R233, R10 ;  /* 0x0000000ae90a7221 */ /* 0x000fc40000000000 */
[----:B0-----:R-:W3:Y:S04]  /*edf0*/  LDL R151, [R1+0x1f0] ;  /* 0x0001f00001977983 */ /* 0x001ee80000100800 */
[----:B------:R-:W2:Y:S04]  /*ee00*/  LDL.LU R225, [R1+0x694] ;  /* 0x0006940001e17983 */ /* 0x000ea80000300800 */
[----:B------:R-:W4:Y:S04]  /*ee10*/  LDL.LU R226, [R1+0x690] ;  /* 0x0006900001e27983 */ /* 0x000f280000300800 */
[----:B------:R-:W3:Y:S04]  /*ee20*/  LDL.LU R227, [R1+0x68c] ;  /* 0x00068c0001e37983 */ /* 0x000ee80000300800 */
[----:B------:R-:W3:Y:S04]  /*ee30*/  LDL.LU R228, [R1+0x688] ;  /* 0x0006880001e47983 */ /* 0x000ee80000300800 */
[----:B------:R-:W3:Y:S01]  /*ee40*/  LDL.LU R229, [R1+0x684] ;  /* 0x0006840001e57983 */ /* 0x000ee20000300800 */
[----:B------:R-:W-:-:S03]  /*ee50*/  FADD R11, R234, R11 ;  /* 0x0000000bea0b7221 */ /* 0x000fc60000000000 */
[----:B------:R-:W3:Y:S01]  /*ee60*/  LDL.LU R230, [R1+0x680] ;  /* 0x0006800001e67983 */ /* 0x000ee20000300800 */
[----:B------:R-:W-:-:S03]  /*ee70*/  FADD R12, R235, R12 ;  /* 0x0000000ceb0c7221 */ /* 0x000fc60000000000 */
[----:B------:R-:W3:Y:S04]  /*ee80*/  LDL.LU R231, [R1+0x67c] ;  /* 0x00067c0001e77983 */ /* 0x000ee80000300800 */
[----:B------:R-:W3:Y:S04]  /*ee90*/  LDL.LU R232, [R1+0x678] ;  /* 0x0006780001e87983 */ /* 0x000ee80000300800 */
[----:B------:R-:W3:Y:S04]  /*eea0*/  LDL.LU R233, [R1+0x674] ;  /* 0x0006740001e97983 */ /* 0x000ee80000300800 */
[----:B------:R-:W3:Y:S04]  /*eeb0*/  LDL.LU R234, [R1+0x670] ;  /* 0x0006700001ea7983 */ /* 0x000ee80000300800 */
[----:B------:R-:W3:Y:S01]  /*eec0*/  LDL.LU R235, [R1+0x66c] ;  /* 0x00066c0001eb7983 */ /* 0x000ee20000300800 */
[----:B------:R-:W-:-:S01]  /*eed0*/  FADD R13, R24, R13 ;  /* 0x0000000d180d7221 */ /* 0x000fc20000000000 */
[----:B------:R-:W-:Y:S01]  /*eee0*/  FADD R14, R25, R14 ;  /* 0x0000000e190e7221 */ /* 0x000fe20000000000 */
[----:B------:R-:W-:-:S01]  /*eef0*/  FADD R15, R26, R15 ;  /* 0x0000000f1a0f7221 */ /* 0x000fc20000000000 */
[----:B------:R-:W3:Y:S01]  /*ef00*/  LDL.LU R24, [R1+0x668] ;  /* 0x0006680001187983 */ /* 0x000ee20000300800 */
[----:B------:R-:W-:-:S01]  /*ef10*/  FADD R16, R27, R16 ;  /* 0x000000101b107221 */ /* 0x000fc20000000000 */
[----:B------:R-:W-:-:S02]  /*ef20*/  FADD R17, R28, R17 ;  /* 0x000000111c117221 */ /* 0x000fc40000000000 */
[----:B------:R-:W3:Y:S01]  /*ef30*/  LDL.LU R25, [R1+0x664] ;  /* 0x0006640001197983 */ /* 0x000ee20000300800 */
[----:B------:R-:W-:-:S03]  /*ef40*/  FADD R18, R29, R18 ;  /* 0x000000121d127221 */ /* 0x000fc60000000000 */
        /* <DEDUP_REMOVED lines=157> */
[----:B--2---:R-:W-:-:S03]  /*f920*/  FADD R225, R108, R225 ;  /* 0x000000e16ce17221 */ /* 0x004fc60000000000 */
[----:B------:R-:W2:Y:S01]  /*f930*/  LDL.LU R105, [R1+0x524] ;  /* 0x0005240001697983 */ /* 0x000ea20000300800 */
[----:B----4-:R-:W-:-:S03]  /*f940*/  FADD R226, R109, R226 ;  /* 0x000000e26de27221 */ /* 0x010fc60000000000 */
[----:B------:R-:W4:Y:S01]  /*f950*/  LDL.LU R106, [R1+0x520] ;  /* 0x00052000016a7983 */ /* 0x000f220000300800 */
[----:B---3--:R-:W-:-:S03]  /*f960*/  FADD R227, R110, R227 ;  /* 0x000000e36ee37221 */ /* 0x008fc60000000000 */
        /* <DEDUP_REMOVED lines=15> */
[----:B------:R-:W-:-:S01]  /*fa60*/  FADD R235, R118, R235 ;  /* 0x000000eb76eb7221 */ /* 0x000fc20000000000 */
[----:B------:R-:W-:Y:S02]  /*fa70*/  FADD R122, R121, R122 ;  /* 0x0000007a797a7221 */ /* 0x000fe40000000000 */
[----:B------:R-:W3:Y:S01]  /*fa80*/  LDL.LU R115, [R1+0x4fc] ;  /* 0x0004fc0001737983 */ /* 0x000ee20000300800 */
[----:B------:R-:W-:-:S03]  /*fa90*/  FADD R236, R119, R236 ;  /* 0x000000ec77ec7221 */ /* 0x000fc60000000000 */
[----:B------:R-:W3:Y:S01]  /*faa0*/  LDL.LU R116, [R1+0x4f8] ;  /* 0x0004f80001747983 */ /* 0x000ee20000300800 */
[----:B------:R-:W-:-:S03]  /*fab0*/  FADD R237, R120, R237 ;  /* 0x000000ed78ed7221 */ /* 0x000fc60000000000 */
[----:B------:R-:W3:Y:S01]  /*fac0*/  LDL.LU R117, [R1+0x4f4] ;  /* 0x0004f40001757983 */ /* 0x000ee20000300800 */
[----:B------:R-:W-:-:S03]  /*fad0*/  FADD R124, R123, R124 ;  /* 0x0000007c7b7c7221 */ /* 0x000fc60000000000 */
[----:B------:R-:W3:Y:S04]  /*fae0*/  LDL.LU R118, [R1+0x4f0] ;  /* 0x0004f00001767983 */ /* 0x000ee80000300800 */
[----:B------:R-:W3:Y:S01]  /*faf0*/  LDL.LU R119, [R1+0x4ec] ;  /* 0x0004ec0001777983 */ /* 0x000ee20000300800 */
[----:B------:R-:W-:-:S03]  /*fb00*/  FADD R126, R125, R126 ;  /* 0x0000007e7d7e7221 */ /* 0x000fc60000000000 */
[----:B------:R-:W3:Y:S04]  /*fb10*/  LDL.LU R120, [R1+0x4e8] ;  /* 0x0004e80001787983 */ /* 0x000ee80000300800 */
[----:B------:R-:W3:Y:S04]  /*fb20*/  LDL.LU R121, [R1+0x4e4] ;  /* 0x0004e40001797983 */ /* 0x000ee80000300800 */
[----:B------:R0:W-:Y:S01]  /*fb30*/  STL [R1+0x200], R122 ;  /* 0x0002007a01007387 */ /* 0x0001e20000100800 */
[----:B------:R-:W-:-:S01]  /*fb40*/  FADD R150, R127, R150 ;  /* 0x000000967f967221 */ /* 0x000fc20000000000 */
[----:B------:R-:W-:Y:S01]  /*fb50*/  FADD R146, R148, R146 ;  /* 0x0000009294927221 */ /* 0x000fe20000000000 */
[----:B------:R-:W-:-:S01]  /*fb60*/  FADD R143, R144, R143 ;  /* 0x0000008f908f7221 */ /* 0x000fc20000000000 */
[----:B------:R-:W-:Y:S01]  /*fb70*/  FADD R141, R142, R141 ;  /* 0x0000008d8e8d7221 */ /* 0x000fe20000000000 */
[----:B0-----:R-:W3:Y:S04]  /*fb80*/  LDL.LU R122, [R1+0x4e0] ;  /* 0x0004e000017a7983 */ /* 0x001ee80000300800 */
[----:B------:R-:W3:Y:S04]  /*fb90*/  LDL.LU R123, [R1+0x4dc] ;  /* 0x0004dc00017b7983 */ /* 0x000ee80000300800 */
[----:B------:R0:W-:Y:S01]  /*fba0*/  STL [R1+0x204], R124 ;  /* 0x0002047c01007387 */ /* 0x0001e20000100800 */
[----:B------:R-:W-:-:S01]  /*fbb0*/  FADD R139, R140, R139 ;  /* 0x0000008b8c8b7221 */ /* 0x000fc20000000000 */
[----:B------:R-:W-:Y:S01]  /*fbc0*/  FADD R137, R138, R137 ;  /* 0x000000898a897221 */ /* 0x000fe20000000000 */
[----:B------:R-:W-:-:S01]  /*fbd0*/  FADD R135, R136, R135 ;  /* 0x0000008788877221 */ /* 0x000fc20000000000 */
[----:B0-----:R-:W3:Y:S04]  /*fbe0*/  LDL.LU R124, [R1+0x4d8] ;  /* 0x0004d800017c7983 */ /* 0x001ee80000300800 */
[----:B------:R-:W3:Y:S04]  /*fbf0*/  LDL.LU R125, [R1+0x4d4] ;  /* 0x0004d400017d7983 */ /* 0x000ee80000300800 */
[----:B------:R0:W-:Y:S01]  /*fc00*/  STL [R1+0x208], R126 ;  /* 0x0002087e01007387 */ /* 0x0001e20000100800 */
[----:B------:R-:W-:-:S01]  /*fc10*/  FADD R131, R133, R131 ;  /* 0x0000008385837221 */ /* 0x000fc20000000000 */
[----:B------:R-:W-:-:S02]  /*fc20*/  FADD R0, R129, R0 ;  /* 0x0000000081007221 */ /* 0x000fc40000000000 */
[----:B0-----:R-:W3:Y:S04]  /*fc30*/  LDL.LU R126, [R1+0x4d0] ;  /* 0x0004d000017e7983 */ /* 0x001ee80000300800 */
[----:B------:R-:W3:Y:S04]  /*fc40*/  LDL.LU R127, [R1+0x4cc] ;  /* 0x0004cc00017f7983 */ /* 0x000ee80000300800 */
[----:B------:R-:W-:Y:S04]  /*fc50*/  STL [R1+0x20c], R150 ;  /* 0x00020c9601007387 */ /* 0x000fe80000100800 */
[----:B------:R-:W-:Y:S04]  /*fc60*/  STL [R1+0x210], R146 ;  /* 0x0002109201007387 */ /* 0x000fe80000100800 */
[----:B------:R-:W-:Y:S04]  /*fc70*/  STL [R1+0x214], R143 ;  /* 0x0002148f01007387 */ /* 0x000fe80000100800 */
[----:B------:R-:W-:Y:S04]  /*fc80*/  STL [R1+0x218], R141 ;  /* 0x0002188d01007387 */ /* 0x000fe80000100800 */
[----:B------:R-:W-:Y:S04]  /*fc90*/  STL [R1+0x21c], R139 ;  /* 0x00021c8b01007387 */ /* 0x000fe80000100800 */
[----:B------:R-:W-:Y:S04]  /*fca0*/  STL [R1+0x220], R137 ;  /* 0x0002208901007387 */ /* 0x000fe80000100800 */
[----:B------:R-:W2:Y:S04]  /*fcb0*/  LDL.LU R129, [R1+0x230] ;  /* 0x0002300001817983 */ /* 0x000ea80000300800 */
[----:B------:R-:W-:Y:S04]  /*fcc0*/  STL [R1+0x224], R135 ;  /* 0x0002248701007387 */ /* 0x000fe80000100800 */
[----:B------:R0:W-:Y:S04]  /*fcd0*/  STL [R1+0x228], R131 ;  /* 0x0002288301007387 */ /* 0x0001e80000100800 */
[----:B0-----:R-:W4:Y:S04]  /*fce0*/  LDL.LU R131, [R1+0x234] ;  /* 0x0002340001837983 */ /* 0x001f280000300800 */
[----:B------:R-:W3:Y:S04]  /*fcf0*/  LDL.LU R133, [R1+0x238] ;  /* 0x0002380001857983 */ /* 0x000ee80000300800 */
[----:B------:R0:W-:Y:S04]  /*fd00*/  STL [R1+0x22c], R0 ;  /* 0x00022c0001007387 */ /* 0x0001e80000100800 */
[----:B------:R-:W3:Y:S04]  /*fd10*/  LDL.LU R135, [R1+0x23c] ;  /* 0x00023c0001877983 */ /* 0x000ee80000300800 */
        /* <DEDUP_REMOVED lines=12> */
[----:B0-----:R-:W3:Y:S01]  /*fde0*/  LDL.LU R0, [R1+0x270] ;  /* 0x0002700001007983 */ /* 0x001ee20000300800 */
[----:B--2---:R-:W-:-:S03]  /*fdf0*/  FADD R129, R128, R129 ;  /* 0x0000008180817221 */ /* 0x004fc60000000000 */
[----:B------:R-:W2:Y:S04]  /*fe00*/  LDL.LU R128, [R1+0x4c8] ;  /* 0x0004c80001807983 */ /* 0x000ea80000300800 */
[----:B------:R0:W-:Y:S04]  /*fe10*/  STL [R1+0x230], R129 ;  /* 0x0002308101007387 */ /* 0x0001e80000100800 */
[----:B0-----:R-:W2:Y:S01]  /*fe20*/  LDL.LU R129, [R1+0x4c4] ;  /* 0x0004c40001817983 */ /* 0x001ea20000300800 */
[----:B----4-:R-:W-:-:S03]  /*fe30*/  FADD R131, R130, R131 ;  /* 0x0000008382837221 */ /* 0x010fc60000000000 */
[----:B------:R-:W4:Y:S01]  /*fe40*/  LDL.LU R130, [R1+0x4c0] ;  /* 0x0004c00001827983 */ /* 0x000f220000300800 */
[----:B---3--:R-:W-:-:S03]  /*fe50*/  FADD R133, R132, R133 ;  /* 0x0000008584857221 */ /* 0x008fc60000000000 */
[----:B------:R0:W-:Y:S01]  /*fe60*/  STL [R1+0x234], R131 ;  /* 0x0002348301007387 */ /* 0x0001e20000100800 */
[----:B------:R-:W-:-:S03]  /*fe70*/  FADD R135, R134, R135 ;  /* 0x0000008786877221 */ /* 0x000fc60000000000 */
[----:B0-----:R-:W3:Y:S01]  /*fe80*/  LDL.LU R131, [R1+0x4bc] ;  /* 0x0004bc0001837983 */ /* 0x001ee20000300800 */
[----:B------:R-:W-:-:S03]  /*fe90*/  FADD R150, R151, R150 ;  /* 0x0000009697967221 */ /* 0x000fc60000000000 */
[----:B------:R-:W3:Y:S01]  /*fea0*/  LDL.LU R132, [R1+0x4b8] ;  /* 0x0004b80001847983 */ /* 0x000ee20000300800 */
[----:B------:R-:W-:-:S03]  /*feb0*/  FADD R148, R149, R148 ;  /* 0x0000009495947221 */ /* 0x000fc60000000000 */
[----:B------:R0:W-:Y:S01]  /*fec0*/  STL [R1+0x238], R133 ;  /* 0x0002388501007387 */ /* 0x0001e20000100800 */
[----:B------:R-:W-:-:S01]  /*fed0*/  FADD R146, R147, R146 ;  /* 0x0000009293927221 */ /* 0x000fc20000000000 */
[----:B------:R-:W-:Y:S02]  /*fee0*/  FADD R144, R145, R144 ;  /* 0x0000009091907221 */ /* 0x000fe40000000000 */
[----:B0-----:R-:W3:Y:S01]  /*fef0*/  LDL.LU R133, [R1+0x4b4] ;  /* 0x0004b40001857983 */ /* 0x001ee20000300800 */
[----:B------:R-:W-:-:S03]  /*ff00*/  FADD R143, R24, R143 ;  /* 0x0000008f188f7221 */ /* 0x000fc60000000000 */
[----:B------:R-:W3:Y:S01]  /*ff10*/  LDL.LU R134, [R1+0x4b0] ;  /* 0x0004b00001867983 */ /* 0x000ee20000300800 */
[----:B------:R-:W-:-:S03]  /*ff20*/  FADD R142, R25, R142 ;  /* 0x0000008e198e7221 */ /* 0x000fc60000000000 */
[----:B------:R0:W-:Y:S01]  /*ff30*/  STL [R1+0x23c], R135 ;  /* 0x00023c8701007387 */ /* 0x0001e20000100800 */
[----:B------:R-:W-:-:S01]  /*ff40*/  FADD R141, R26, R141 ;  /* 0x0000008d1a8d7221 */ /* 0x000fc20000000000 */
[----:B------:R-:W-:Y:S01]  /*ff50*/  FADD R140, R27, R140 ;  /* 0x0000008c1b8c7221 */ /* 0x000fe20000000000 */
[----:B------:R-:W-:-:S01]  /*ff60*/  FADD R139, R28, R139 ;  /* 0x0000008b1c8b7221 */ /* 0x000fc20000000000 */
[----:B0-----:R-:W3:Y:S01]  /*ff70*/  LDL.LU R135, [R1+0x4ac] ;  /* 0x0004ac0001877983 */ /* 0x001ee20000300800 */
[----:B------:R-:W-:-:S03]  /*ff80*/  FADD R138, R29, R138 ;  /* 0x0000008a1d8a7221 */ /* 0x000fc60000000000 */
[----:B------:R0:W-:Y:S01]  /*ff90*/  STL [R1+0x240], R150 ;  /* 0x0002409601007387 */ /* 0x0001e20000100800 */
[----:B------:R-:W-:-:S03]  /*ffa0*/  FADD R137, R30, R137 ;  /* 0x000000891e897221 */ /* 0x000fc60000000000 */
[----:B------:R1:W-:Y:S01]  /*ffb0*/  STL [R1+0x244], R148 ;  /* 0x0002449401007387 */ /* 0x0003e20000100800 */
[----:B------:R-:W-:-:S03]  /*ffc0*/  FADD R136, R31, R136 ;  /* 0x000000881f887221 */ /* 0x000fc60000000000 */
[----:B------:R1:W-:Y:S01]  /*ffd0*/  STL [R1+0x248], R146 ;  /* 0x0002489201007387 */ /* 0x0003e20000100800 */
[----:B------:R-:W-:-:S03]  /*ffe0*/  FADD R0, R32, R0 ;  /* 0x0000000020007221 */ /* 0x000fc60000000000 */
[----:B------:R1:W-:Y:S04]  /*fff0*/  STL [R1+0x24c], R144 ;  /* 0x00024c9001007387 */ /* 0x0003e80000100800 */
[----:B------:R1:W-:Y:S04]  /*10000*/  STL [R1+0x250], R143 ;  /* 0x0002508f01007387 */ /* 0x0003e80000100800 */
[----:B------:R1:W-:Y:S04]  /*10010*/  STL [R1+0x254], R142 ;  /* 0x0002548e01007387 */ /* 0x0003e80000100800 */
[----:B------:R1:W-:Y:S04]  /*10020*/  STL [R1+0x258], R141 ;  /* 0x0002588d01007387 */ /* 0x0003e80000100800 */
[----:B------:R1:W-:Y:S04]  /*10030*/  STL [R1+0x25c], R140 ;  /* 0x00025c8c01007387 */ /* 0x0003e80000100800 */
[----:B------:R1:W-:Y:S04]  /*10040*/  STL [R1+0x260], R139 ;  /* 0x0002608b01007387 */ /* 0x0003e80000100800 */
[----:B------:R1:W-:Y:S04]  /*10050*/  STL [R1+0x264], R138 ;  /* 0x0002648a01007387 */ /* 0x0003e80000100800 */
[----:B------:R-:W2:Y:S04]  /*10060*/  LDL.LU R151, [R1+0x274] ;  /* 0x0002740001977983 */ /* 0x000ea80000300800 */
[----:B------:R1:W-:Y:S04]  /*10070*/  STL [R1+0x268], R137 ;  /* 0x0002688901007387 */ /* 0x0003e80000100800 */
[----:B0-----:R-:W4:Y:S04]  /*10080*/  LDL.LU R150, [R1+0x278] ;  /* 0x0002780001967983 */ /* 0x001f280000300800 */
[----:B------:R0:W-:Y:S04]  /*10090*/  STL [R1+0x26c], R136 ;  /* 0x00026c8801007387 */ /* 0x0001e80000100800 */
[----:B------:R-:W3:Y:S04]  /*100a0*/  LDL.LU R149, [R1+0x27c] ;  /* 0x00027c0001957983 */ /* 0x000ee80000300800 */
[----:B------:R0:W-:Y:S04]  /*100b0*/  STL [R1+0x270], R0 ;  /* 0x0002700001007387 */ /* 0x0001e80000100800 */
[----:B-1----:R-:W3:Y:S04]  /*100c0*/  LDL.LU R148, [R1+0x280] ;  /* 0x0002800001947983 */ /* 0x002ee80000300800 */
        /* <DEDUP_REMOVED lines=11> */
[----:B0-----:R-:W3:Y:S04]  /*10180*/  LDL.LU R136, [R1+0x2b0] ;  /* 0x0002b00001887983 */ /* 0x001ee80000300800 */
[----:B------:R-:W3:Y:S01]  /*10190*/  LDL.LU R0, [R1+0x2b4] ;  /* 0x0002b40001007983 */ /* 0x000ee20000300800 */
[----:B--2---:R-:W-:-:S05]  /*101a0*/  FADD R151, R33, R151 ;  /* 0x0000009721977221 */ /* 0x004fca0000000000 */
[----:B------:R0:W-:Y:S01]  /*101b0*/  STL [R1+0x274], R151 ;  /* 0x0002749701007387 */ /* 0x0001e20000100800 */
[----:B----4-:R-:W-:-:S05]  /*101c0*/  FADD R150, R34, R150 ;  /* 0x0000009622967221 */ /* 0x010fca0000000000 */
[----:B------:R1:W-:Y:S01]  /*101d0*/  STL [R1+0x278], R150 ;  /* 0x0002789601007387 */ /* 0x0003e20000100800 */
[----:B---3--:R-:W-:-:S05]  /*101e0*/  FADD R149, R35, R149 ;  /* 0x0000009523957221 */ /* 0x008fca0000000000 */
[----:B------:R2:W-:Y:S01]  /*101f0*/  STL [R1+0x27c], R149 ;  /* 0x00027c9501007387 */ /* 0x0005e20000100800 */
[----:B------:R-:W-:-:S01]  /*10200*/  FADD R148, R36, R148 ;  /* 0x0000009424947221 */ /* 0x000fc20000000000 */
[----:B------:R-:W-:-:S04]  /*10210*/  FADD R147, R37, R147 ;  /* 0x0000009325937221 */ /* 0x000fc80000000000 */
[----:B------:R3:W-:Y:S01]  /*10220*/  STL [R1+0x280], R148 ;  /* 0x0002809401007387 */ /* 0x0007e20000100800 */
[----:B------:R-:W-:-:S03]  /*10230*/  FADD R146, R38, R146 ;  /* 0x0000009226927221 */ /* 0x000fc60000000000 */
        /* <DEDUP_REMOVED lines=20> */
[----:B0-----:R-:W4:Y:S01]  /*10380*/  LDL.LU R151, [R1+0x2b8] ;  /* 0x0002b80001977983 */ /* 0x001f220000300800 */
[----:B------:R-:W-:-:S03]  /*10390*/  FADD R0, R49, R0 ;  /* 0x0000000031007221 */ /* 0x000fc60000000000 */
[----:B------:R0:W-:Y:S04]  /*103a0*/  STL [R1+0x2ac], R137 ;  /* 0x0002ac8901007387 */ /* 0x0001e80000100800 */
[----:B-1----:R-:W4:Y:S04]  /*103b0*/  LDL.LU R150, [R1+0x2bc] ;  /* 0x0002bc0001967983 */ /* 0x002f280000300800 */
[----:B------:R1:W-:Y:S04]  /*103c0*/  STL [R1+0x2b0], R136 ;  /* 0x0002b08801007387 */ /* 0x0003e80000100800 */
[----:B--2---:R-:W2:Y:S04]  /*103d0*/  LDL.LU R149, [R1+0x2c0] ;  /* 0x0002c00001957983 */ /* 0x004ea80000300800 */
[----:B------:R1:W-:Y:S04]  /*103e0*/  STL [R1+0x2b4], R0 ;  /* 0x0002b40001007387 */ /* 0x0003e80000100800 */
[----:B---3--:R-:W3:Y:S04]  /*103f0*/  LDL.LU R148, [R1+0x2c4] ;  /* 0x0002c40001947983 */ /* 0x008ee80000300800 */
[----:B----4-:R-:W4:Y:S04]  /*10400*/  LDL.LU R147, [R1+0x2c8] ;  /* 0x0002c80001937983 */ /* 0x010f280000300800 */
[----:B------:R-:W4:Y:S04]  /*10410*/  LDL.LU R146, [R1+0x2cc] ;  /* 0x0002cc0001927983 */ /* 0x000f280000300800 */
        /* <DEDUP_REMOVED lines=8> */
[----:B0-----:R-:W4:Y:S04]  /*104a0*/  LDL.LU R137, [R1+0x2f0] ;  /* 0x0002f00001897983 */ /* 0x001f280000300800 */
[----:B-1----:R-:W4:Y:S04]  /*104b0*/  LDL.LU R136, [R1+0x2f4] ;  /* 0x0002f40001887983 */ /* 0x002f280000300800 */
[----:B------:R-:W4:Y:S01]  /*104c0*/  LDL.LU R0, [R1+0x2f8] ;  /* 0x0002f80001007983 */ /* 0x000f220000300800 */
[----:B------:R-:W-:-:S01]  /*104d0*/  FADD R151, R50, R151 ;  /* 0x0000009732977221 */ /* 0x000fc20000000000 */
[----:B------:R-:W-:-:S04]  /*104e0*/  FADD R150, R51, R150 ;  /* 0x0000009633967221 */ /* 0x000fc80000000000 */
[----:B------:R0:W-:Y:S01]  /*104f0*/  STL [R1+0x2b8], R151 ;  /* 0x0002b89701007387 */ /* 0x0001e20000100800 */
[----:B--2---:R-:W-:-:S03]  /*10500*/  FADD R149, R52, R149 ;  /* 0x0000009534957221 */ /* 0x004fc60000000000 */
[----:B------:R1:W-:Y:S01]  /*10510*/  STL [R1+0x2bc], R150 ;  /* 0x0002bc9601007387 */ /* 0x0003e20000100800 */
[----:B---3--:R-:W-:-:S03]  /*10520*/  FADD R148, R53, R148 ;  /* 0x0000009435947221 */ /* 0x008fc60000000000 */
[----:B------:R2:W-:Y:S01]  /*10530*/  STL [R1+0x2c0], R149 ;  /* 0x0002c09501007387 */ /* 0x0005e20000100800 */
[----:B----4-:R-:W-:-:S03]  /*10540*/  FADD R147, R54, R147 ;  /* 0x0000009336937221 */ /* 0x010fc60000000000 */
        /* <DEDUP_REMOVED lines=198> */
[----:B------:R-:W-:Y:S01]  /*111b0*/  STL [R1+0x3c8], R151 ;  /* 0x0003c89701007387 */ /* 0x000fe20000100800 */
[----:B--2---:R-:W-:-:S03]  /*111c0*/  FADD R149, R120, R149 ;  /* 0x0000009578957221 */ /* 0x004fc60000000000 */
[----:B------:R-:W-:Y:S01]  /*111d0*/  STL [R1+0x3cc], R150 ;  /* 0x0003cc9601007387 */ /* 0x000fe20000100800 */
[----:B---3--:R-:W-:-:S03]  /*111e0*/  FADD R148, R121, R148 ;  /* 0x0000009479947221 */ /* 0x008fc60000000000 */
[----:B------:R-:W-:Y:S01]  /*111f0*/  STL [R1+0x3d0], R149 ;  /* 0x0003d09501007387 */ /* 0x000fe20000100800 */
[----:B----4-:R-:W-:-:S03]  /*11200*/  FADD R147, R122, R147 ;  /* 0x000000937a937221 */ /* 0x010fc60000000000 */
[----:B------:R-:W-:Y:S01]  /*11210*/  STL [R1+0x3d4], R148 ;  /* 0x0003d49401007387 */ /* 0x000fe20000100800 */
[----:B------:R-:W-:-:S03]  /*11220*/  FADD R146, R123, R146 ;  /* 0x000000927b927221 */ /* 0x000fc60000000000 */
        /* <DEDUP_REMOVED lines=17> */
[----:B------:R-:W-:-:S01]  /*11340*/  FADD R137, R132, R137 ;  /* 0x0000008984897221 */ /* 0x000fc20000000000 */
[----:B------:R-:W-:Y:S02]  /*11350*/  FADD R136, R133, R136 ;  /* 0x0000008885887221 */ /* 0x000fe40000000000 */
[----:B------:R-:W-:Y:S04]  /*11360*/  STL [R1+0x3fc], R138 ;  /* 0x0003fc8a01007387 */ /* 0x000fe80000100800 */
[----:B------:R0:W-:Y:S04]  /*11370*/  STL [R1+0x404], R136 ;  /* 0x0004048801007387 */ /* 0x0001e80000100800 */
[----:B------:R1:W-:Y:S04]  /*11380*/  STL [R1+0x400], R137 ;  /* 0x0004008901007387 */ /* 0x0003e80000100800 */
[----:B0-----:R-:W2:Y:S01]  /*11390*/  LDL.LU R136, [R1+0x40c] ;  /* 0x00040c0001887983 */ /* 0x001ea20000300800 */
[----:B------:R-:W-:-:S03]  /*113a0*/  FADD R0, R134, R0 ;  /* 0x0000000086007221 */ /* 0x000fc60000000000 */
[----:B-1----:R-:W3:Y:S04]  /*113b0*/  LDL.LU R137, [R1+0x410] ;  /* 0x0004100001897983 */ /* 0x002ee80000300800 */
[----:B------:R-:W4:Y:S04]  /*113c0*/  LDL.LU R138, [R1+0x414] ;  /* 0x00041400018a7983 */ /* 0x000f280000300800 */
[----:B------:R0:W-:Y:S04]  /*113d0*/  STL [R1+0x408], R0 ;  /* 0x0004080001007387 */ /* 0x0001e80000100800 */
        /* <DEDUP_REMOVED lines=13> */
[----:B0-----:R-:W4:Y:S01]  /*114b0*/  LDL.LU R0, [R1+0x44c] ;  /* 0x00044c0001007983 */ /* 0x001f220000300800 */
[----:B--2---:R-:W-:-:S05]  /*114c0*/  FADD R136, R135, R136 ;  /* 0x0000008887887221 */ /* 0x004fca0000000000 */
[----:B------:R0:W-:Y:S04]  /*114d0*/  STL [R1+0x40c], R136 ;  /* 0x00040c8801007387 */ /* 0x0001e80000100800 */
[----:B0-----:R-:W3:Y:S02]  /*114e0*/  LDL.LU R136, [R1+0x4a8] ;  /* 0x0004a80001887983 */ /* 0x001ee40000300800 */
[----:B---3--:R-:W-:-:S05]  /*114f0*/  FADD R137, R136, R137 ;  /* 0x0000008988897221 */ /* 0x008fca0000000000 */
[----:B------:R0:W-:Y:S04]  /*11500*/  STL [R1+0x410], R137 ;  /* 0x0004108901007387 */ /* 0x0001e80000100800 */
[----:B0-----:R-:W4:Y:S02]  /*11510*/  LDL.LU R137, [R1+0x4a4] ;  /* 0x0004a40001897983 */ /* 0x001f240000300800 */
[----:B----4-:R-:W-:-:S05]  /*11520*/  FADD R138, R137, R138 ;  /* 0x0000008a898a7221 */ /* 0x010fca0000000000 */
[----:B------:R0:W-:Y:S04]  /*11530*/  STL [R1+0x414], R138 ;  /* 0x0004148a01007387 */ /* 0x0001e80000100800 */
[----:B0-----:R-:W2:Y:S02]  /*11540*/  LDL.LU R138, [R1+0x4a0] ;  /* 0x0004a000018a7983 */ /* 0x001ea40000300800 */
[----:B--2---:R-:W-:-:S05]  /*11550*/  FADD R139, R138, R139 ;  /* 0x0000008b8a8b7221 */ /* 0x004fca0000000000 */
        /* <DEDUP_REMOVED lines=37> */
[----:B0-----:R-:W2:Y:S01]  /*117b0*/  LDL.LU R151, [R1+0x46c] ;  /* 0x00046c0001977983 */ /* 0x001ea20000300800 */
[----:B------:R-:W-:Y:S01]  /*117c0*/  UMOV UR6, URZ ;  /* 0x0000003f00067c82 */ /* 0x000fe20008000000 */
[----:B--2---:R-:W-:-:S05]  /*117d0*/  FADD R0, R0, R151 ;  /* 0x0000009700007221 */ /* 0x004fca0000000000 */
[----:B------:R0:W-:Y:S02]  /*117e0*/  STL [R1+0x44c], R0 ;  /* 0x00044c0001007387 */ /* 0x0001e40000100800 */
.L_x_28:
[----:B------:R-:W-:Y:S05]  /*117f0*/  @!P2 BRA `(.L_x_29) ;  /* 0x000000000004a947 */ /* 0x000fea0003800000 */
[----:B------:R-:W-:Y:S01]  /*11800*/  BPT.TRAP 0x1 ;  /* 0x000000040000795c */ /* 0x000fe20000300000 */
.L_x_29:
[----:B-----5:R2:W-:Y:S04]  /*11810*/  STL [R1+0x46c], R2 ;  /* 0x00046c0201007387 */ /* 0x0205e80000100800 */
[----:B--2---:R-:W2:Y:S01]  /*11820*/  LDL R2, [R1+0x450] ;  /* 0x0004500001027983 */ /* 0x004ea20000100800 */
[----:B0-----:R-:W-:-:S05]  /*11830*/  IMAD.U32 R0, RZ, RZ, UR25 ;  /* 0x00000019ff007e24 */ /* 0x001fca000f8e00ff */
[----:B------:R-:W-:-:S05]  /*11840*/  @P0 LEA R0, R0, UR12, 0x3 ;  /* 0x0000000c00000c11 */ /* 0x000fca000f8e18ff */
[----:B------:R-:W-:Y:S01]  /*11850*/  @P0 VIADD R0, R0, 0x18 ;  /* 0x0000001800000836 */ /* 0x000fe20000000000 */
[----:B------:R-:W-:-:S06]  /*11860*/  UISETP.GT.U32.AND UP0, UPT, UR13, 0x1, UPT ;  /* 0x000000010d00788c */ /* 0x000fcc000bf04070 */
[----:B------:R-:W-:Y:S02]  /*11870*/  PLOP3.LUT P1, PT, PT, PT, UP0, 0x80, 0x0 ;  /* 0x000000000000781c */ /* 0x000fe40003f2f008 */
[----:B--2---:R-:W-:Y:S02]  /*11880*/  @P0 PRMT R0, R2, 0x654, R0 ;  /* 0x0000065402000816 */ /* 0x004fe40000000000 */
[----:B------:R0:W5:Y:S02]  /*11890*/  LDL.LU R2, [R1+0x46c] ;  /* 0x00046c0001027983 */ /* 0x0001640000300800 */
[----:B------:R0:W-:Y:S07]  /*118a0*/  @P0 SYNCS.ARRIVE.TRANS64.RED.A1T0 RZ, [R0+URZ], RZ ;  /* 0x000000ff00ff09a7 */ /* 0x0001ee000810043f */
[----:B------:R-:W-:Y:S05]  /*118b0*/  @P1 BRA `(.L_x_30) ;  /* 0x0000000000041947 */ /* 0x000fea0003800000 */
[----:B------:R-:W-:Y:S01]  /*118c0*/  BPT.TRAP 0x1 ;  /* 0x000000040000795c */ /* 0x000fe20000300000 */
.L_x_30:
[----:B------:R-:W-:Y:S02]  /*118d0*/  UISETP.GT.AND UP2, UPT, UR26, 0x1, UPT ;  /* 0x000000011a00788c */ /* 0x000fe4000bf44270 */
[----:B------:R-:W-:Y:S02]  /*118e0*/  UIADD3 UR23, UR23, 0x1, URZ ;  /* 0x0000000117177890 */ /* 0x000fe4000fffe03f */
[----:B------:R-:W-:Y:S02]  /*118f0*/  UIADD3 UR25, UR25, 0x1, URZ ;  /* 0x0000000119197890 */ /* 0x000fe4000fffe03f */
[----:B------:R-:W-:Y:S01]  /*11900*/  PLOP3.LUT P1, PT, PT, PT, UP2, 0x80, 0x0 ;  /* 0x000000000000781c */ /* 0x000fe20003f2f028 */
[----:B------:R-:W-:Y:S02]  /*11910*/  UISETP.NE.AND UP0, UPT, UR23, 0x3, UPT ;  /* 0x000000031700788c */ /* 0x000fe4000bf05270 */
[----:B------:R-:W-:Y:S02]  /*11920*/  UIADD3 UR16, UR26, -0x1, URZ ;  /* 0xffffffff1a107890 */ /* 0x000fe4000fffe03f */
[----:B------:R-:W-:-:S02]  /*11930*/  USEL UR8, URZ, 0x1, UP0 ;  /* 0x000000013f087887 */ /* 0x000fc40008000000 */
[----:B------:R-:W-:Y:S02]  /*11940*/  UISETP.NE.AND UP1, UPT, UR25, 0x3, UPT ;  /* 0x000000031900788c */ /* 0x000fe4000bf25270 */
[----:B------:R-:W-:Y:S02]  /*11950*/  ULOP3.LUT UR24, UR24, UR8, URZ, 0x3c, !UPT ;  /* 0x0000000818187292 */ /* 0x000fe4000f8e3c3f */
[----:B------:R-:W-:Y:S02]  /*11960*/  USEL UR23, UR23, URZ, UP0 ;  /* 0x0000003f17177287 */ /* 0x000fe40008000000 */
[----:B------:R-:W-:Y:S01]  /*11970*/  USEL UR25, UR25, URZ, UP1 ;  /* 0x0000003f19197287 */ /* 0x000fe20008800000 */
[----:B------:R-:W-:Y:S01]  /*11980*/  UMOV UR8, 0x1 ;  /* 0x0000000100087882 */ /* 0x000fe20000000000 */
[----:B------:R-:W-:Y:S01]  /*11990*/  UMOV UR26, UR16 ;  /* 0x00000010001a7c82 */ /* 0x000fe20008000000 */
[----:B------:R-:W-:Y:S09]  /*119a0*/  @P1 BRA `(.L_x_31) ;  /* 0xffffff7400741947 */ /* 0x000ff2000383ffff */
.L_x_23:
[----:B------:R-:W-:-:S04]  /*119b0*/  UISETP.NE.AND UP0, UPT, UR6, URZ, UPT ;  /* 0x0000003f0600728c */ /* 0x000fc8000bf05270 */
[----:B------:R-:W-:-:S06]  /*119c0*/  USEL UR6, URZ, 0x1, !UP0 ;  /* 0x000000013f067887 */ /* 0x000fcc000c000000 */
[----:B------:R-:W-:-:S13]  /*119d0*/  ISETP.NE.AND P1, PT, RZ, UR6, PT ;  /* 0x00000006ff007c0c */ /* 0x000fda000bf25270 */
[----:B------:R-:W-:Y:S05]  /*119e0*/  @!P1 BRA `(.L_x_32) ;  /* 0x0000003800189947 */ /* 0x000fea0003800000 */
[----:B------:R2:W-:Y:S04]  /*119f0*/  STL [R1+0x624], R41 ;  /* 0x0006242901007387 */ /* 0x0005e80000100800 */
[----:B--2---:R-:W2:Y:S04]  /*11a00*/  LDL.LU R41, [R1] ;  /* 0x0000000001297983 */ /* 0x004ea80000300800 */
[----:B------:R3:W-:Y:S04]  /*11a10*/  STL [R1+0x620], R42 ;  /* 0x0006202a01007387 */ /* 0x0007e80000100800 */
[----:B---3--:R-:W3:Y:S04]  /*11a20*/  LDL.LU R42, [R1+0x4] ;  /* 0x00000400012a7983 */ /* 0x008ee80000300800 */
[----:B------:R4:W-:Y:S04]  /*11a30*/  STL [R1+0x61c], R43 ;  /* 0x00061c2b01007387 */ /* 0x0009e80000100800 */
[----:B----4-:R-:W4:Y:S04]  /*11a40*/  LDL.LU R43, [R1+0x8] ;  /* 0x00000800012b7983 */ /* 0x010f280000300800 */
[----:B------:R0:W-:Y:S04]  /*11a50*/  STL [R1+0x618], R44 ;  /* 0x0006182c01007387 */ /* 0x0001e80000100800 */
[----:B0-----:R-:W4:Y:S04]  /*11a60*/  LDL.LU R44, [R1+0xc] ;  /* 0x00000c00012c7983 */ /* 0x001f280000300800 */
        /* <DEDUP_REMOVED lines=144> */
[----:B------:R-:W4:Y:S04]  /*12370*/  LDL.LU R0, [R1+0x204] ;  /* 0x0002040001007983 */ /* 0x000f280000300800 */
        /* <DEDUP_REMOVED lines=69> */
[----:B0-----:R-:W4:Y:S01]  /*127d0*/  LDL.LU R151, [R1+0x130] ;  /* 0x0001300001977983 */ /* 0x001f220000300800 */
[----:B--2--5:R-:W-:Y:S01]  /*127e0*/  FADD R2, R41, R2 ;  /* 0x0000000229027221 */ /* 0x024fe20000000000 */
[----:B---3--:R-:W-:Y:S01]  /*127f0*/  FADD R3, R42, R3 ;  /* 0x000000032a037221 */ /* 0x008fe20000000000 */
[----:B----4-:R-:W-:Y:S01]  /*12800*/  FADD R4, R43, R4 ;  /* 0x000000042b047221 */ /* 0x010fe20000000000 */
[----:B------:R-:W2:Y:S01]  /*12810*/  LDL.LU R41, [R1+0x624] ;  /* 0x0006240001297983 */ /* 0x000ea20000300800 */
[----:B------:R-:W-:Y:S01]  /*12820*/  FADD R5, R44, R5 ;  /* 0x000000052c057221 */ /* 0x000fe20000000000 */
[----:B------:R-:W-:-:S02]  /*12830*/  FADD R6, R45, R6 ;  /* 0x000000062d067221 */ /* 0x000fc40000000000 */
[----:B------:R-:W3:Y:S01]  /*12840*/  LDL.LU R42, [R1+0x620] ;  /* 0x00062000012a7983 */ /* 0x000ee20000300800 */
[----:B------:R-:W-:-:S03]  /*12850*/  FADD R7, R46, R7 ;  /* 0x000000072e077221 */ /* 0x000fc60000000000 */
[----:B------:R-:W4:Y:S01]  /*12860*/  LDL.LU R43, [R1+0x61c] ;  /* 0x00061c00012b7983 */ /* 0x000f220000300800 */
[----:B------:R-:W-:-:S03]  /*12870*/  FADD R8, R47, R8 ;  /* 0x000000082f087221 */ /* 0x000fc60000000000 */
[----:B------:R-:W2:Y:S01]  /*12880*/  LDL.LU R44, [R1+0x618] ;  /* 0x00061800012c7983 */ /* 0x000ea20000300800 */
[----:B------:R-:W-:-:S03]  /*12890*/  FADD R9, R48, R9 ;  /* 0x0000000930097221 */ /* 0x000fc60000000000 */
        /* <DEDUP_REMOVED lines=133> */
[----:B------:R-:W-:Y:S01]  /*130f0*/  FADD R204, R115, R204 ;  /* 0x000000cc73cc7221 */ /* 0x000fe20000000000 */
[----:B------:R-:W-:Y:S02]  /*13100*/  FADD R118, R119, R118 ;  /* 0x0000007677767221 */ /* 0x000fe40000000000 */
[----:B------:R-:W2:Y:S01]  /*13110*/  LDL.LU R112, [R1+0x508] ;  /* 0x0005080001707983 */ /* 0x000ea20000300800 */
[----:B------:R-:W-:-:S03]  /*13120*/  FADD R205, R116, R205 ;  /* 0x000000cd74cd7221 */ /* 0x000fc60000000000 */
[----:B------:R-:W2:Y:S01]  /*13130*/  LDL.LU R113, [R1+0x504] ;  /* 0x0005040001717983 */ /* 0x000ea20000300800 */
[----:B------:R-:W-:-:S03]  /*13140*/  FADD R0, R117, R0 ;  /* 0x0000000075007221 */ /* 0x000fc60000000000 */
[----:B------:R-:W2:Y:S01]  /*13150*/  LDL.LU R114, [R1+0x500] ;  /* 0x0005000001727983 */ /* 0x000ea20000300800 */
[----:B------:R-:W-:-:S03]  /*13160*/  FADD R208, R149, R208 ;  /* 0x000000d095d07221 */ /* 0x000fc60000000000 */
[----:B------:R-:W2:Y:S04]  /*13170*/  LDL.LU R115, [R1+0x4fc] ;  /* 0x0004fc0001737983 */ /* 0x000ea80000300800 */
[----:B------:R-:W2:Y:S01]  /*13180*/  LDL.LU R116, [R1+0x4f8] ;  /* 0x0004f80001747983 */ /* 0x000ea20000300800 */
[----:B------:R-:W-:Y:S01]  /*13190*/  FADD R207, R150, R207 ;  /* 0x000000cf96cf7221 */ /* 0x000fe20000000000 */
[----:B------:R-:W-:Y:S01]  /*131a0*/  FADD R206, R151, R206 ;  /* 0x000000ce97ce7221 */ /* 0x000fe20000000000 */
[----:B------:R-:W-:Y:S01]  /*131b0*/  FADD R237, R120, R237 ;  /* 0x000000ed78ed7221 */ /* 0x000fe20000000000 */
[----:B------:R-:W3:Y:S01]  /*131c0*/  LDL.LU R117, [R1+0x1b8] ;  /* 0x0001b80001757983 */ /* 0x000ee20000300800 */
[----:B------:R-:W-:Y:S01]  /*131d0*/  FADD R236, R121, R236 ;  /* 0x000000ec79ec7221 */ /* 0x000fe20000000000 */
[----:B------:R-:W-:Y:S01]  /*131e0*/  FADD R235, R122, R235 ;  /* 0x000000eb7aeb7221 */ /* 0x000fe20000000000 */
[----:B------:R-:W-:Y:S01]  /*131f0*/  FADD R234, R123, R234 ;  /* 0x000000ea7bea7221 */ /* 0x000fe20000000000 */
[----:B------:R-:W3:Y:S01]  /*13200*/  LDL.LU R149, [R1+0x208] ;  /* 0x0002080001957983 */ /* 0x000ee20000300800 */
[----:B------:R-:W-:Y:S01]  /*13210*/  FADD R233, R124, R233 ;  /* 0x000000e97ce97221 */ /* 0x000fe20000000000 */
[----:B------:R-:W-:Y:S01]  /*13220*/  FADD R232, R125, R232 ;  /* 0x000000e87de87221 */ /* 0x000fe20000000000 */
[----:B------:R-:W-:Y:S01]  /*13230*/  FADD R231, R126, R231 ;  /* 0x000000e77ee77221 */ /* 0x000fe20000000000 */
[----:B------:R0:W-:Y:S01]  /*13240*/  STL [R1+0x200], R118 ;  /* 0x0002007601007387 */ /* 0x0001e20000100800 */
[----:B------:R-:W-:Y:S01]  /*13250*/  FADD R230, R127, R230 ;  /* 0x000000e67fe67221 */ /* 0x000fe20000000000 */
        /* <DEDUP_REMOVED lines=8> */
[----:B0-----:R-:W4:Y:S01]  /*132e0*/  LDL.LU R118, [R1+0x1bc] ;  /* 0x0001bc0001767983 */ /* 0x001f220000300800 */
[----:B------:R-:W-:Y:S01]  /*132f0*/  FADD R215, R142, R215 ;  /* 0x000000d78ed77221 */ /* 0x000fe20000000000 */
[----:B------:R-:W-:Y:S01]  /*13300*/  FADD R224, R133, R224 ;  /* 0x000000e085e07221 */ /* 0x000fe20000000000 */
[----:B------:R-:W-:Y:S01]  /*13310*/  FADD R214, R143, R214 ;  /* 0x000000d68fd67221 */ /* 0x000fe20000000000 */
[----:B------:R0:W-:Y:S01]  /*13320*/  STL [R1+0x204], R0 ;  /* 0x0002040001007387 */ /* 0x0001e20000100800 */
[----:B------:R-:W-:Y:S01]  /*13330*/  FADD R223, R134, R223 ;  /* 0x000000df86df7221 */ /* 0x000fe20000000000 */
[----:B------:R-:W-:Y:S01]  /*13340*/  FADD R213, R144, R213 ;  /* 0x000000d590d57221 */ /* 0x000fe20000000000 */
[----:B------:R-:W-:Y:S01]  /*13350*/  FADD R222, R135, R222 ;  /* 0x000000de87de7221 */ /* 0x000fe20000000000 */
[----:B------:R-:W4:Y:S01]  /*13360*/  LDL.LU R150, [R1+0x20c] ;  /* 0x00020c0001967983 */ /* 0x000f220000300800 */
[----:B------:R-:W-:Y:S01]  /*13370*/  FADD R212, R145, R212 ;  /* 0x000000d491d47221 */ /* 0x000fe20000000000 */
[----:B------:R-:W-:Y:S01]  /*13380*/  FADD R221, R136, R221 ;  /* 0x000000dd88dd7221 */ /* 0x000fe20000000000 */
[----:B------:R-:W-:Y:S01]  /*13390*/  FADD R211, R146, R211 ;  /* 0x000000d392d37221 */ /* 0x000fe20000000000 */
[----:B------:R-:W2:Y:S01]  /*133a0*/  LDL.LU R119, [R1+0x1c0] ;  /* 0x0001c00001777983 */ /* 0x000ea20000300800 */
[----:B------:R-:W-:Y:S01]  /*133b0*/  FADD R220, R137, R220 ;  /* 0x000000dc89dc7221 */ /* 0x000fe20000000000 */
[----:B------:R-:W-:Y:S01]  /*133c0*/  FADD R210, R147, R210 ;  /* 0x000000d293d27221 */ /* 0x000fe20000000000 */
[----:B------:R-:W-:Y:S01]  /*133d0*/  FADD R219, R138, R219 ;  /* 0x000000db8adb7221 */ /* 0x000fe20000000000 */
[----:B------:R-:W2:Y:S01]  /*133e0*/  LDL.LU R151, [R1+0x210] ;  /* 0x0002100001977983 */ /* 0x000ea20000300800 */
[----:B------:R-:W-:-:S03]  /*133f0*/  FADD R209, R148, R209 ;  /* 0x000000d194d17221 */ /* 0x000fc60000000000 */
[----:B------:R-:W2:Y:S04]  /*13400*/  LDL.LU R120, [R1+0x1c4] ;  /* 0x0001c40001787983 */ /* 0x000ea80000300800 */
[----:B0-----:R-:W2:Y:S04]  /*13410*/  LDL.LU R0, [R1+0x214] ;  /* 0x0002140001007983 */ /* 0x001ea80000300800 */
        /* <DEDUP_REMOVED lines=28> */
[----:B---3--:R-:W-:-:S03]  /*135e0*/  FADD R149, R117, R149 ;  /* 0x0000009575957221 */ /* 0x008fc60000000000 */
[----:B------:R-:W3:Y:S04]  /*135f0*/  LDL.LU R117, [R1+0x4f4] ;  /* 0x0004f40001757983 */ /* 0x000ee80000300800 */
[----:B------:R0:W-:Y:S04]  /*13600*/  STL [R1+0x208], R149 ;  /* 0x0002089501007387 */ /* 0x0001e80000100800 */
[----:B0-----:R-:W3:Y:S01]  /*13610*/  LDL.LU R149, [R1+0x250] ;  /* 0x0002500001957983 */ /* 0x001ee20000300800 */
[----:B----4-:R-:W-:-:S03]  /*13620*/  FADD R150, R118, R150 ;  /* 0x0000009676967221 */ /* 0x010fc60000000000 */
[----:B------:R-:W4:Y:S04]  /*13630*/  LDL.LU R118, [R1+0x4f0] ;  /* 0x0004f00001767983 */ /* 0x000f280000300800 */
[----:B------:R0:W-:Y:S01]  /*13640*/  STL [R1+0x20c], R150 ;  /* 0x00020c9601007387 */ /* 0x0001e20000100800 */
[----:B--2---:R-:W-:-:S03]  /*13650*/  FADD R151, R119, R151 ;  /* 0x0000009777977221 */ /* 0x004fc60000000000 */
[----:B0-----:R-:W2:Y:S04]  /*13660*/  LDL.LU R150, [R1+0x254] ;  /* 0x0002540001967983 */ /* 0x001ea80000300800 */
[----:B------:R-:W4:Y:S04]  /*13670*/  LDL.LU R119, [R1+0x4ec] ;  /* 0x0004ec0001777983 */ /* 0x000f280000300800 */
[----:B------:R0:W-:Y:S04]  /*13680*/  STL [R1+0x210], R151 ;  /* 0x0002109701007387 */ /* 0x0001e80000100800 */
[----:B0-----:R-:W4:Y:S01]  /*13690*/  LDL.LU R151, [R1+0x258] ;  /* 0x0002580001977983 */ /* 0x001f220000300800 */
[----:B------:R-:W-:Y:S01]  /*136a0*/  FADD R0, R120, R0 ;  /* 0x0000000078007221 */ /* 0x000fe20000000000 */
[----:B------:R-:W-:-:S02]  /*136b0*/  FADD R122, R121, R122 ;  /* 0x0000007a797a7221 */ /* 0x000fc40000000000 */
[----:B------:R-:W4:Y:S01]  /*136c0*/  LDL.LU R120, [R1+0x4e8] ;  /* 0x0004e80001787983 */ /* 0x000f220000300800 */
[----:B------:R-:W-:-:S03]  /*136d0*/  FADD R124, R123, R124 ;  /* 0x0000007c7b7c7221 */ /* 0x000fc60000000000 */
[----:B------:R0:W-:Y:S01]  /*136e0*/  STL [R1+0x214], R0 ;  /* 0x0002140001007387 */ /* 0x0001e20000100800 */
[----:B------:R-:W-:-:S03]  /*136f0*/  FADD R126, R125, R126 ;  /* 0x0000007e7d7e7221 */ /* 0x000fc60000000000 */
[----:B0-----:R-:W4:Y:S04]  /*13700*/  LDL.LU R0, [R1+0x25c] ;  /* 0x00025c0001007983 */ /* 0x001f280000300800 */
[----:B------:R-:W4:Y:S04]  /*13710*/  LDL.LU R121, [R1+0x4e4] ;  /* 0x0004e40001797983 */ /* 0x000f280000300800 */
[----:B------:R0:W-:Y:S01]  /*13720*/  STL [R1+0x218], R122 ;  /* 0x0002187a01007387 */ /* 0x0001e20000100800 */
[----:B------:R-:W-:Y:S01]  /*13730*/  FADD R128, R127, R128 ;  /* 0x000000807f807221 */ /* 0x000fe20000000000 */
[----:B------:R-:W-:-:S02]  /*13740*/  FADD R139, R129, R139 ;  /* 0x0000008b818b7221 */ /* 0x000fc40000000000 */
[----:B0-----:R-:W4:Y:S04]  /*13750*/  LDL.LU R122, [R1+0x4e0] ;  /* 0x0004e000017a7983 */ /* 0x001f280000300800 */
[----:B------:R-:W4:Y:S04]  /*13760*/  LDL.LU R123, [R1+0x4dc] ;  /* 0x0004dc00017b7983 */ /* 0x000f280000300800 */
[----:B------:R0:W-:Y:S01]  /*13770*/  STL [R1+0x21c], R124 ;  /* 0x00021c7c01007387 */ /* 0x0001e20000100800 */
[----:B------:R-:W-:-:S03]  /*13780*/  FADD R140, R130, R140 ;  /* 0x0000008c828c7221 */ /* 0x000fc60000000000 */
        /* <DEDUP_REMOVED lines=34> */
[----:B------:R0:W-:Y:S04]  /*139b0*/  STL [R1+0x240], R145 ;  /* 0x0002409101007387 */ /* 0x0001e80000100800 */
[----:B0-----:R-:W4:Y:S04]  /*139c0*/  LDL.LU R145, [R1+0x278] ;  /* 0x0002780001917983 */ /* 0x001f280000300800 */
[----:B------:R-:W4:Y:S04]  /*139d0*/  LDL.LU R136, [R1+0x4a8] ;  /* 0x0004a80001887983 */ /* 0x000f280000300800 */
[----:B------:R0:W-:Y:S04]  /*139e0*/  STL [R1+0x244], R146 ;  /* 0x0002449201007387 */ /* 0x0001e80000100800 */
[----:B0-----:R-:W4:Y:S04]  /*139f0*/  LDL.LU R146, [R1+0x27c] ;  /* 0x00027c0001927983 */ /* 0x001f280000300800 */
[----:B------:R-:W4:Y:S04]  /*13a00*/  LDL.LU R137, [R1+0x4a4] ;  /* 0x0004a40001897983 */ /* 0x000f280000300800 */
[----:B------:R0:W-:Y:S04]  /*13a10*/  STL [R1+0x248], R147 ;  /* 0x0002489301007387 */ /* 0x0001e80000100800 */
[----:B0-----:R-:W4:Y:S04]  /*13a20*/  LDL.LU R147, [R1+0x280] ;  /* 0x0002800001937983 */ /* 0x001f280000300800 */
[----:B------:R-:W4:Y:S01]  /*13a30*/  LDL.LU R138, [R1+0x4a0] ;  /* 0x0004a000018a7983 */ /* 0x000f220000300800 */
[----:B---3--:R-:W-:-:S03]  /*13a40*/  FADD R149, R24, R149 ;  /* 0x0000009518957221 */ /* 0x008fc60000000000 */
[----:B------:R0:W-:Y:S04]  /*13a50*/  STL [R1+0x24c], R148 ;  /* 0x00024c9401007387 */ /* 0x0001e80000100800 */
[----:B0-----:R-:W3:Y:S04]  /*13a60*/  LDL.LU R148, [R1+0x284] ;  /* 0x0002840001947983 */ /* 0x001ee80000300800 */
[----:B------:R0:W-:Y:S01]  /*13a70*/  STL [R1+0x250], R149 ;  /* 0x0002509501007387 */ /* 0x0001e20000100800 */
[----:B--2---:R-:W-:-:S03]  /*13a80*/  FADD R150, R25, R150 ;  /* 0x0000009619967221 */ /* 0x004fc60000000000 */
[----:B0-----:R-:W2:Y:S04]  /*13a90*/  LDL.LU R149, [R1+0x288] ;  /* 0x0002880001957983 */ /* 0x001ea80000300800 */
[----:B------:R0:W-:Y:S04]  /*13aa0*/  STL [R1+0x254], R150 ;  /* 0x0002549601007387 */ /* 0x0001e80000100800 */
[----:B0-----:R-:W2:Y:S01]  /*13ab0*/  LDL.LU R150, [R1+0x28c] ;  /* 0x00028c0001967983 */ /* 0x001ea20000300800 */
[----:B----4-:R-:W-:-:S05]  /*13ac0*/  FADD R151, R26, R151 ;  /* 0x000000971a977221 */ /* 0x010fca0000000000 */
[----:B------:R0:W-:Y:S04]  /*13ad0*/  STL [R1+0x258], R151 ;  /* 0x0002589701007387 */ /* 0x0001e80000100800 */
[----:B0-----:R-:W4:Y:S01]  /*13ae0*/  LDL.LU R151, [R1+0x290] ;  /* 0x0002900001977983 */ /* 0x001f220000300800 */
[----:B------:R-:W-:-:S03]  /*13af0*/  FADD R0, R27, R0 ;  /* 0x000000001b007221 */ /* 0x000fc60000000000 */
[----:B------:R-:W4:Y:S04]  /*13b00*/  LDL.LU R27, [R1+0x2c8] ;  /* 0x0002c800011b7983 */ /* 0x000f280000300800 */
[----:B------:R-:W4:Y:S04]  /*13b10*/  LDL.LU R26, [R1+0x2cc] ;  /* 0x0002cc00011a7983 */ /* 0x000f280000300800 */
[----:B------:R-:W4:Y:S04]  /*13b20*/  LDL.LU R25, [R1+0x2d0] ;  /* 0x0002d00001197983 */ /* 0x000f280000300800 */
[----:B------:R0:W-:Y:S04]  /*13b30*/  STL [R1+0x25c], R0 ;  /* 0x00025c0001007387 */ /* 0x0001e80000100800 */
[----:B------:R-:W4:Y:S04]  /*13b40*/  LDL.LU R24, [R1+0x2d4] ;  /* 0x0002d40001187983 */ /* 0x000f280000300800 */
[----:B0-----:R-:W4:Y:S01]  /*13b50*/  LDL.LU R0, [R1+0x2d8] ;  /* 0x0002d80001007983 */ /* 0x001f220000300800 */
[----:B------:R-:W-:-:S05]  /*13b60*/  FADD R139, R28, R139 ;  /* 0x0000008b1c8b7221 */ /* 0x000fca0000000000 */
[----:B------:R0:W-:Y:S04]  /*13b70*/  STL [R1+0x260], R139 ;  /* 0x0002608b01007387 */ /* 0x0001e80000100800 */
[----:B0-----:R-:W4:Y:S01]  /*13b80*/  LDL.LU R139, [R1+0x49c] ;  /* 0x00049c00018b7983 */ /* 0x001f220000300800 */
[----:B------:R-:W-:-:S03]  /*13b90*/  FADD R140, R29, R140 ;  /* 0x0000008c1d8c7221 */ /* 0x000fc60000000000 */
[----:B------:R-:W4:Y:S04]  /*13ba0*/  LDL.LU R28, [R1+0x2c4] ;  /* 0x0002c400011c7983 */ /* 0x000f280000300800 */
        /* <DEDUP_REMOVED lines=30> */
[----:B---3--:R-:W-:-:S03]  /*13d90*/  FADD R148, R37, R148 ;  /* 0x0000009425947221 */ /* 0x008fc60000000000 */
[----:B------:R-:W3:Y:S04]  /*13da0*/  LDL.LU R36, [R1+0x2a4] ;  /* 0x0002a40001247983 */ /* 0x000ee80000300800 */
[----:B------:R0:W-:Y:S01]  /*13db0*/  STL [R1+0x284], R148 ;  /* 0x0002849401007387 */ /* 0x0001e20000100800 */
[----:B--2---:R-:W-:-:S03]  /*13dc0*/  FADD R149, R38, R149 ;  /* 0x0000009526957221 */ /* 0x004fc60000000000 */
[----:B0-----:R-:W2:Y:S04]  /*13dd0*/  LDL.LU R148, [R1+0x478] ;  /* 0x0004780001947983 */ /* 0x001ea80000300800 */
[----:B------:R-:W2:Y:S04]  /*13de0*/  LDL.LU R37, [R1+0x2a0] ;  /* 0x0002a00001257983 */ /* 0x000ea80000300800 */
[----:B------:R0:W-:Y:S01]  /*13df0*/  STL [R1+0x288], R149 ;  /* 0x0002889501007387 */ /* 0x0001e20000100800 */
[----:B------:R-:W-:-:S03]  /*13e00*/  FADD R150, R39, R150 ;  /* 0x0000009627967221 */ /* 0x000fc60000000000 */
[----:B0-----:R-:W2:Y:S04]  /*13e10*/  LDL.LU R149, [R1+0x474] ;  /* 0x0004740001957983 */ /* 0x001ea80000300800 */
[----:B------:R-:W2:Y:S04]  /*13e20*/  LDL.LU R38, [R1+0x29c] ;  /* 0x00029c0001267983 */ /* 0x000ea80000300800 */
[----:B------:R0:W-:Y:S01]  /*13e30*/  STL [R1+0x28c], R150 ;  /* 0x00028c9601007387 */ /* 0x0001e20000100800 */
[----:B----4-:R-:W-:-:S03]  /*13e40*/  FADD R151, R40, R151 ;  /* 0x0000009728977221 */ /* 0x010fc60000000000 */
[----:B0-----:R-:W4:Y:S04]  /*13e50*/  LDL.LU R150, [R1+0x470] ;  /* 0x0004700001967983 */ /* 0x001f280000300800 */
[----:B------:R-:W4:Y:S04]  /*13e60*/  LDL.LU R39, [R1+0x298] ;  /* 0x0002980001277983 */ /* 0x000f280000300800 */
[----:B------:R0:W-:Y:S04]  /*13e70*/  STL [R1+0x290], R151 ;  /* 0x0002909701007387 */ /* 0x0001e80000100800 */
[----:B0-----:R-:W4:Y:S04]  /*13e80*/  LDL.LU R151, [R1+0x46c] ;  /* 0x00046c0001977983 */ /* 0x001f280000300800 */
[----:B------:R-:W4:Y:S01]  /*13e90*/  LDL.LU R40, [R1+0x294] ;  /* 0x0002940001287983 */ /* 0x000f220000300800 */
        /* <DEDUP_REMOVED lines=13> */
[----:B---3--:R-:W-:Y:S01]  /*13f70*/  FADD R36, R45, R36 ;  /* 0x000000242d247221 */ /* 0x008fe20000000000 */
[----:B--2---:R-:W-:Y:S01]  /*13f80*/  FADD R37, R44, R37 ;  /* 0x000000252c257221 */ /* 0x004fe20000000000 */
[----:B------:R-:W-:Y:S01]  /*13f90*/  FADD R38, R43, R38 ;  /* 0x000000262b267221 */ /* 0x000fe20000000000 */
[----:B----4-:R-:W-:Y:S01]  /*13fa0*/  FADD R39, R42, R39 ;  /* 0x000000272a277221 */ /* 0x010fe20000000000 */
[----:B------:R-:W-:-:S05]  /*13fb0*/  FADD R40, R41, R40 ;  /* 0x0000002829287221 */ /* 0x000fca0000000000 */
[----:B------:R0:W-:Y:S04]  /*13fc0*/  STL [R1+0x294], R40 ;  /* 0x0002942801007387 */ /* 0x0001e80000100800 */
        /* <DEDUP_REMOVED lines=14> */
[----:B------:R-:W4:Y:S04]  /*140b0*/  LDL.LU R53, [R1+0x2dc] ;  /* 0x0002dc0001357983 */ /* 0x000f280000300800 */
[----:B------:R1:W-:Y:S04]  /*140c0*/  STL [R1+0x2d0], R25 ;  /* 0x0002d01901007387 */ /* 0x0003e80000100800 */
[----:B------:R-:W4:Y:S04]  /*140d0*/  LDL.LU R52, [R1+0x2e0] ;  /* 0x0002e00001347983 */ /* 0x000f280000300800 */
[----:B------:R1:W-:Y:S04]  /*140e0*/  STL [R1+0x2d4], R24 ;  /* 0x0002d41801007387 */ /* 0x0003e80000100800 */
        /* <DEDUP_REMOVED lines=13> */
[----:B--2---:R-:W2:Y:S04]  /*141c0*/  LDL.LU R39, [R1+0x314] ;  /* 0x0003140001277983 */ /* 0x004ea80000300800 */
[----:B---3--:R-:W3:Y:S04]  /*141d0*/  LDL.LU R38, [R1+0x318] ;  /* 0x0003180001267983 */ /* 0x008ee80000300800 */
[----:B----4-:R-:W4:Y:S04]  /*141e0*/  LDL.LU R37, [R1+0x31c] ;  /* 0x00031c0001257983 */ /* 0x010f280000300800 */
[----:B-1----:R-:W4:Y:S04]  /*141f0*/  LDL.LU R36, [R1+0x320] ;  /* 0x0003200001247983 */ /* 0x002f280000300800 */
        /* <DEDUP_REMOVED lines=12> */
[----:B------:R-:W4:Y:S01]  /*142c0*/  LDL.LU R0, [R1+0x354] ;  /* 0x0003540001007983 */ /* 0x000f220000300800 */
[----:B------:R-:W-:Y:S01]  /*142d0*/  FADD R53, R59, R53 ;  /* 0x000000353b357221 */ /* 0x000fe20000000000 */
        /* <DEDUP_REMOVED lines=74> */
[----:B--2---:R-:W2:Y:S04]  /*14780*/  LDL.LU R40, [R1+0x38c] ;  /* 0x00038c0001287983 */ /* 0x004ea80000300800 */
        /* <DEDUP_REMOVED lines=167> */
[----:B------:R-:W-:Y:S01]  /*15200*/  FADD R24, R150, R24 ;  /* 0x0000001896187221 */ /* 0x000fe20000000000 */
[----:B------:R-:W-:-:S05]  /*15210*/  FADD R0, R0, R151 ;  /* 0x0000009700007221 */ /* 0x000fca0000000000 */
[----:B------:R0:W-:Y:S04]  /*15220*/  STL [R1+0x44c], R0 ;  /* 0x00044c0001007387 */ /* 0x0001e80000100800 */
[----:B------:R0:W-:Y:S04]  /*15230*/  STL [R1+0x444], R25 ;  /* 0x0004441901007387 */ /* 0x0001e80000100800 */
[----:B------:R0:W-:Y:S02]  /*15240*/  STL [R1+0x448], R24 ;  /* 0x0004481801007387 */ /* 0x0001e40000100800 */
.L_x_32:
[----:B0-----:R-:W0:Y:S02]  /*15250*/  LDC R0, c[0x0][0x28c] ;  /* 0x0000a300ff007b82 */ /* 0x001e240000000800 */
[----:B0-----:R-:W-:-:S13]  /*15260*/  ISETP.GE.AND P1, PT, R0, 0x1, PT ;  /* 0x000000010000780c */ /* 0x001fda0003f26270 */
[----:B------:R-:W-:Y:S05]  /*15270*/  @!P1 BRA `(.L_x_33) ;  /* 0x00000000005c9947 */ /* 0x000fea0003800000 */
[----:B------:R-:W-:-:S06]  /*15280*/  UISETP.NE.AND UP0, UPT, UR22, 0x3, UPT ;  /* 0x000000031600788c */ /* 0x000fcc000bf05270 */
[----:B------:R-:W-:-:S13]  /*15290*/  PLOP3.LUT P1, PT, PT, PT, UP0, 0x80, 0x0 ;  /* 0x000000000000781c */ /* 0x000fda0003f2f008 */
[----:B------:R-:W-:Y:S05]  /*152a0*/  @!P1 BRA `(.L_x_34) ;  /* 0x0000000000049947 */ /* 0x000fea0003800000 */
[----:B------:R-:W-:Y:S01]  /*152b0*/  BPT.TRAP 0x1 ;  /* 0x000000040000795c */ /* 0x000fe20000300000 */
.L_x_34:
[----:B------:R-:W-:Y:S04]  /*152c0*/  BSSY B0, `(.L_x_35) ;  /* 0x000000e000007945 */ /* 0x000fe80003800000 */
[----:B------:R-:W-:Y:S05]  /*152d0*/  @!P0 BRA `(.L_x_36) ;  /* 0x0000000000308947 */ /* 0x000fea0003800000 */
[----:B------:R-:W2:Y:S01]  /*152e0*/  LDL R24, [R1+0x450] ;  /* 0x0004500001187983 */ /* 0x000ea20000100800 */
[----:B------:R-:W-:-:S04]  /*152f0*/  UISETP.LT.AND UP0, UPT, UR10, 0x1, UPT ;  /* 0x000000010a00788c */ /* 0x000fc8000bf01270 */
[----:B------:R-:W-:-:S04]  /*15300*/  USEL UR8, UR10, 0x1, UP0 ;  /* 0x000000010a087887 */ /* 0x000fc80008000000 */
[----:B------:R-:W-:-:S04]  /*15310*/  UIADD3 UR8, UR5, UR10, -UR8 ;  /* 0x0000000a05087290 */ /* 0x000fc8000fffe808 */
[----:B------:R-:W-:-:S04]  /*15320*/  UIMAD.WIDE.U32 UR6, UR8, -0x55555555, URZ ;  /* 0xaaaaaaab080678a5 */ /* 0x000fc8000f8e003f */
[----:B------:R-:W-:-:S04]  /*15330*/  USHF.R.U32.HI UR6, URZ, 0x1, UR7 ;  /* 0x000000013f067899 */ /* 0x000fc80008011607 */
[----:B------:R-:W-:-:S04]  /*15340*/  UIMAD UR8, UR6, -0x3, UR8 ;  /* 0xfffffffd060878a4 */ /* 0x000fc8000f8e0208 */
[----:B------:R-:W-:-:S04]  /*15350*/  ULEA UR8, UR8, UR12, 0x3 ;  /* 0x0000000c08087291 */ /* 0x000fc8000f8e183f */
[----:B------:R-:W-:-:S06]  /*15360*/  UIADD3 UR8, UR8, 0x18, URZ ;  /* 0x0000001808087890 */ /* 0x000fcc000fffe03f */
[----:B------:R-:W-:-:S05]  /*15370*/  IMAD.U32 R0, RZ, RZ, UR8 ;  /* 0x00000008ff007e24 */ /* 0x000fca000f8e00ff */
[----:B--2---:R-:W-:-:S04]  /*15380*/  PRMT R0, R24, 0x654, R0 ;  /* 0x0000065418007816 */ /* 0x004fc80000000000 */
[----:B------:R0:W-:Y:S03]  /*15390*/  SYNCS.ARRIVE.TRANS64.RED.A1T0 RZ, [R0+URZ], RZ ;  /* 0x000000ff00ff79a7 */ /* 0x0001e6000810043f */
.L_x_36:
[----:B------:R-:W-:Y:S05]  /*153a0*/  BSYNC B0 ;  /* 0x0000000000007941 */ /* 0x000fea0003800000 */
.L_x_35:
[----:B------:R-:W-:-:S06]  /*153b0*/  UISETP.GT.U32.AND UP0, UPT, UR13, 0x1, UPT ;  /* 0x000000010d00788c */ /* 0x000fcc000bf04070 */
[----:B------:R-:W-:-:S13]  /*153c0*/  PLOP3.LUT P1, PT, PT, PT, UP0, 0x80, 0x0 ;  /* 0x000000000000781c */ /* 0x000fda0003f2f008 */
[----:B------:R-:W-:Y:S05]  /*153d0*/  @P1 BRA `(.L_x_33) ;  /* 0x0000000000041947 */ /* 0x000fea0003800000 */
[----:B------:R-:W-:Y:S01]  /*153e0*/  BPT.TRAP 0x1 ;  /* 0x000000040000795c */ /* 0x000fe20000300000 */
.L_x_33:
[----:B------:R-:W2:Y:S01]  /*153f0*/  LDL.LU R28, [R1+0x460] ;  /* 0x00046000011c7983 */ /* 0x000ea20000300800 */
[----:B------:R-:W3:Y:S01]  /*15400*/  LDC R25, c[0x0][0x288] ;  /* 0x0000a200ff197b82 */ /* 0x000ee20000000800 */
[----:B------:R-:W4:Y:S01]  /*15410*/  S2R R27, SR_TID.X ;  /* 0x00000000001b7919 */ /* 0x000f220000002100 */
[----:B------:R-:W-:Y:S01]  /*15420*/  UIADD3 UR8, UR10, UR5, URZ ;  /* 0x000000050a087290 */ /* 0x000fe2000fffe03f */
[----:B------:R-:W-:Y:S01]  /*15430*/  ULDC UR6, c[0x0][0x284] ;  /* 0x0000a10000067ab9 */ /* 0x000fe20000000800 */
[----:B------:R-:W0:Y:S01]  /*15440*/  LDL.LU R26, [R1+0x45c] ;  /* 0x00045c00011a7983 */ /* 0x000e220000300800 */
[----:B------:R-:W-:Y:S01]  /*15450*/  USHF.R.S32.HI UR11, URZ, 0x1f, UR9 ;  /* 0x0000001f3f0b7899 */ /* 0x000fe20008011409 */
[----:B------:R-:W-:Y:S01]  /*15460*/  IMAD.MOV.U32 R41, RZ, RZ, -0x1 ;  /* 0xffffffffff297424 */ /* 0x000fe200078e00ff */
[----:B------:R-:W-:Y:S01]  /*15470*/  UISETP.GT.U32.AND UP0, UPT, UR8, 0x2, UPT ;  /* 0x000000020800788c */ /* 0x000fe2000bf04070 */
[----:B------:R-:W-:Y:S01]  /*15480*/  ULDC.64 UR16, c[0x0][0x5d0] ;  /* 0x0001740000107ab9 */ /* 0x000fe20000000a00 */
[----:B------:R-:W-:-:S02]  /*15490*/  UISETP.GE.U32.AND UP1, UPT, UR10, 0x3, UPT ;  /* 0x000000030a00788c */ /* 0x000fc4000bf26070 */
[----:B------:R-:W-:Y:S02]  /*154a0*/  UIMAD UR5, UR11, UR16, URZ ;  /* 0x000000100b0572a4 */ /* 0x000fe4000f8e023f */
[----:B------:R-:W-:Y:S01]  /*154b0*/  UISETP.LT.U32.AND UP0, UPT, UR10, 0x3, UP0 ;  /* 0x000000030a00788c */ /* 0x000fe20008701070 */
[C---:B----4-:R-:W-:Y:S01]  /*154c0*/  LOP3.LUT R24, R27.reuse, 0x3, RZ, 0xc0, !PT ;  /* 0x000000031b187812 */ /* 0x050fe200078ec0ff */
[----:B------:R-:W-:Y:S01]  /*154d0*/  IMAD.SHL.U32 R32, R27, 0x2, RZ ;  /* 0x000000021b207824 */ /* 0x000fe200078e00ff */
[----:B------:R-:W-:-:S03]  /*154e0*/  SHF.R.U32.HI R34, RZ, 0x7, R27 ;  /* 0x00000007ff227819 */ /* 0x000fc6000001161b */
[----:B---3--:R-:W-:Y:S01]  /*154f0*/  IMAD R24, R24, -0x2, R25 ;  /* 0xfffffffe18187824 */ /* 0x008fe200078e0219 */
[----:B------:R-:W-:Y:S02]  /*15500*/  LOP3.LUT R34, R34, 0x1, RZ, 0xc0, !PT ;  /* 0x0000000122227812 */ /* 0x000fe400078ec0ff */
[----:B------:R-:W-:-:S03]  /*15510*/  LOP3.LUT R32, R32, 0x6, RZ, 0xc0, !PT ;  /* 0x0000000620207812 */ /* 0x000fc600078ec0ff */
[----:B------:R-:W-:Y:S02]  /*15520*/  IMAD.SHL.U32 R35, R34, 0x40, RZ ;  /* 0x0000004022237824 */ /* 0x000fe400078e00ff */
[----:B--2---:R-:W-:-:S04]  /*15530*/  IMAD.WIDE R38, R28, 0x100, RZ ;  /* 0x000001001c267825 */ /* 0x004fc800078e02ff */
[----:B0-----:R-:W-:Y:S01]  /*15540*/  IMAD.SHL.U32 R0, R26, 0x100, RZ ;  /* 0x000001001a007824 */ /* 0x001fe200078e00ff */
[----:B------:R-:W-:Y:S01]  /*15550*/  PRMT R32, R32, 0x6540, R26 ;  /* 0x0000654020207816 */ /* 0x000fe2000000001a */
[----:B------:R-:W-:-:S03]  /*15560*/  IMAD.U32 R26, RZ, RZ, UR16 ;  /* 0x00000010ff1a7e24 */ /* 0x000fc6000f8e00ff */
[----:B------:R-:W-:Y:S01]  /*15570*/  ISETP.GE.AND P1, PT, R0, R25, PT ;  /* 0x000000190000720c */ /* 0x000fe20003f26270 */
[----:B------:R-:W-:Y:S01]  /*15580*/  IMAD.IADD R0, R24, 0x1, -R0 ;  /* 0x0000000118007824 */ /* 0x000fe200078e0a00 */
[----:B------:R-:W-:Y:S02]  /*15590*/  SHF.R.U32.HI R24, RZ, 0x2, R27 ;  /* 0x00000002ff187819 */ /* 0x000fe4000001161b */
[----:B------:R-:W-:Y:S02]  /*155a0*/  LOP3.LUT R25, R27, 0x60, RZ, 0xc0, !PT ;  /* 0x000000601b197812 */ /* 0x000fe400078ec0ff */
[----:B------:R-:W-:Y:S02]  /*155b0*/  LOP3.LUT R24, R24, 0x7, RZ, 0xc0, !PT ;  /* 0x0000000718187812 */ /* 0x000fe400078ec0ff */
[----:B------:R-:W-:Y:S02]  /*155c0*/  SHF.R.U32.HI R25, RZ, 0x1, R25 ;  /* 0x00000001ff197819 */ /* 0x000fe40000011619 */
[----:B------:R-:W-:-:S02]  /*155d0*/  LOP3.LUT R35, R35, 0x40, R24, 0xe2, !PT ;  /* 0x0000004023237812 */ /* 0x000fc400078ee218 */
[----:B------:R-:W-:Y:S02]  /*155e0*/  IADD3 R24, RZ, -R25, -R24 ;  /* 0x80000019ff187210 */ /* 0x000fe40007ffe818 */
[----:B------:R-:W-:Y:S02]  /*155f0*/  SHF.R.S32.HI R33, RZ, 0x1f, R32 ;  /* 0x0000001fff217819 */ /* 0x000fe40000011420 */
[----:B------:R-:W-:Y:S01]  /*15600*/  LOP3.LUT R35, R38, R35, R25, 0xfe, !PT ;  /* 0x0000002326237212 */ /* 0x000fe200078efe19 */
[----:B------:R-:W-:Y:S02]  /*15610*/  IMAD R34, R34, -0x40, R24 ;  /* 0xffffffc022227824 */ /* 0x000fe400078e0218 */
[----:B------:R-:W-:Y:S02]  /*15620*/  IMAD.SHL.U32 R24, R28, 0x100, RZ ;  /* 0x000001001c187824 */ /* 0x000fe400078e00ff */
[----:B------:R-:W-:-:S03]  /*15630*/  IMAD.WIDE.U32 R26, R26, UR9, R32 ;  /* 0x000000091a1a7c25 */ /* 0x000fc6000f8e0020 */
[C---:B------:R-:W-:Y:S02]  /*15640*/  IADD3 R34, -R24.reuse, UR6, R34 ;  /* 0x0000000618227c10 */ /* 0x040fe4000fffe122 */
[----:B------:R-:W-:Y:S01]  /*15650*/  ISETP.GE.OR P1, PT, R24, UR6, P1 ;  /* 0x0000000618007c0c */ /* 0x000fe20008f26670 */
[----:B------:R-:W-:-:S04]  /*15660*/  UIMAD.WIDE.U32 UR6, UR8, -0x55555555, URZ ;  /* 0xaaaaaaab080678a5 */ /* 0x000fc8000f8e003f */
[----:B------:R-:W-:Y:S02]  /*15670*/  USHF.R.U32.HI UR6, URZ, 0x1, UR7 ;  /* 0x000000013f067899 */ /* 0x000fe40008011607 */
[----:B------:R-:W-:Y:S02]  /*15680*/  UIMAD UR7, UR9, UR17, UR5 ;  /* 0x00000011090772a4 */ /* 0x000fe4000f8e0205 */
[----:B------:R-:W-:-:S04]  /*15690*/  USEL UR5, URZ, 0x1, !UP0 ;  /* 0x000000013f057887 */ /* 0x000fc8000c000000 */
[----:B------:R-:W-:Y:S01]  /*156a0*/  ULOP3.LUT UR4, UR4, UR5, URZ, 0x3c, !UPT ;  /* 0x0000000504047292 */ /* 0x000fe2000f8e3c3f */
[----:B------:R-:W-:Y:S01]  /*156b0*/  VIADD R27, R27, UR7 ;  /* 0x000000071b1b7c36 */ /* 0x000fe20008000000 */
[----:B------:R-:W-:Y:S02]  /*156c0*/  UIMAD UR5, UR6, -0x3, UR8 ;  /* 0xfffffffd060578a4 */ /* 0x000fe4000f8e0208 */
[----:B------:R-:W-:Y:S01]  /*156d0*/  @UP1 ULOP3.LUT UR4, UR4, 0x1, UR6, 0x78, !UPT ;  /* 0x0000000104041892 */ /* 0x000fe2000f8e7806 */
[----:B------:R-:W-:Y:S11]  /*156e0*/  @P1 BRA `(.L_x_37) ;  /* 0x0000012400ac1947 */ /* 0x000ff60003800000 */
[----:B------:R-:W0:Y:S01]  /*156f0*/  LDC.64 R28, c[0x0][0x5c8] ;  /* 0x00017200ff1c7b82 */ /* 0x000e220000000a00 */
[----:B------:R-:W-:Y:S01]  /*15700*/  ULDC.64 UR6, c[0x0][0x5c0] ;  /* 0x0001700000067ab9 */ /* 0x000fe20000000a00 */
[----:B------:R-:W-:Y:S01]  /*15710*/  BSSY B0, `(.L_x_37) ;  /* 0x0001268000007945 */ /* 0x000fe20003800000 */
[-C--:B0-----:R-:W-:Y:S01]  /*15720*/  IMAD R24, R39, R28.reuse, RZ ;  /* 0x0000001c27187224 */ /* 0x081fe200078e02ff */
[----:B------:R-:W-:Y:S01]  /*15730*/  SHF.L.U64.HI R36, R28, 0x3, R29 ;  /* 0x000000031c247819 */ /* 0x000fe2000001021d */
[----:B------:R-:W-:-:S04]  /*15740*/  IMAD.WIDE.U32 R26, R35, R28, R26 ;  /* 0x0000001c231a7225 */ /* 0x000fc800078e001a */
[----:B------:R-:W-:Y:S01]  /*15750*/  IMAD R24, R35, R29, R24 ;  /* 0x0000001d23187224 */ /* 0x000fe200078e0218 */
[C---:B------:R-:W-:Y:S01]  /*15760*/  LEA R30, P2, R28.reuse, R26, 0x7 ;  /* 0x0000001a1c1e7211 */ /* 0x040fe200078438ff */
[----:B------:R-:W-:Y:S02]  /*15770*/  IMAD.SHL.U32 R37, R28, 0x8, RZ ;  /* 0x000000081c257824 */ /* 0x000fe400078e00ff */
[----:B------:R-:W-:Y:S01]  /*15780*/  IMAD.IADD R27, R27, 0x1, R24 ;  /* 0x000000011b1b7824 */ /* 0x000fe200078e0218 */
[C---:B------:R-:W-:Y:S02]  /*15790*/  IADD3 R24, P1, R26.reuse, UR6, RZ ;  /* 0x000000061a187c10 */ /* 0x040fe4000ff3e0ff */
[----:B------:R-:W-:Y:S02]  /*157a0*/  IADD3 R26, P5, P6, R26, UR6, R37 ;  /* 0x000000061a1a7c10 */ /* 0x000fe4000febe025 */
[----:B------:R-:W-:Y:S02]  /*157b0*/  LEA.HI.X R31, R28, R27, R29, 0x7, P2 ;  /* 0x0000001b1c1f7211 */ /* 0x000fe400010f3c1d */
[----:B------:R-:W-:-:S02]  /*157c0*/  IADD3.X R25, R27, UR7, RZ, P1, !PT ;  /* 0x000000071b197c10 */ /* 0x000fc40008ffe4ff */
[--C-:B------:R-:W-:Y:S02]  /*157d0*/  IADD3.X R27, R27, UR7, R36.reuse, P5, P6 ;  /* 0x000000071b1b7c10 */ /* 0x100fe4000afec424 */
[----:B------:R-:W-:Y:S02]  /*157e0*/  FSETP.NEU.AND P5, PT, RZ, UR21, PT ;  /* 0x00000015ff007c0b */ /* 0x000fe4000bfad000 */
[C---:B------:R-:W-:Y:S02]  /*157f0*/  IADD3 R28, P2, P3, R30.reuse, UR6, R37 ;  /* 0x000000061e1c7c10 */ /* 0x040fe4000fb5e025 */
[----:B------:R-:W-:Y:S02]  /*15800*/  IADD3 R30, P1, R30, UR6, RZ ;  /* 0x000000061e1e7c10 */ /* 0x000fe4000ff3e0ff */
[C---:B------:R-:W-:Y:S02]  /*15810*/  IADD3.X R29, R31.reuse, UR7, R36, P2, P3 ;  /* 0x000000071f1d7c10 */ /* 0x040fe400097e6424 */
[----:B------:R-:W-:-:S05]  /*15820*/  IADD3.X R31, R31, UR7, RZ, P1, !PT ;  /* 0x000000071f1f7c10 */ /* 0x000fca0008ffe4ff */
[----:B------:R-:W-:Y:S05]  /*15830*/  @!P5 BRA `(.L_x_38) ;  /* 0x000000d800f4d947 */ /* 0x000fea0003800000 */
[----:B------:R-:W-:Y:S01]  /*15840*/  ULDC.64 UR6, c[0x0][0x5b8] ;  /* 0x00016e0000067ab9 */ /* 0x000fe20000000a00 */
[----:B------:R-:W-:Y:S01]  /*15850*/  BSSY B1, `(.L_x_39) ;  /* 0x0000013000017945 */ /* 0x000fe20003800000 */
[----:B------:R-:W-:Y:S01]  /*15860*/  IMAD.U32 R36, RZ, RZ, UR6 ;  /* 0x00000006ff247e24 */ /* 0x000fe2000f8e00ff */
[----:B------:R-:W-:-:S03]  /*15870*/  UIMAD UR6, UR11, UR6, URZ ;  /* 0x000000060b0672a4 */ /* 0x000fc6000f8e023f */
[----:B------:R-:W-:Y:S01]  /*15880*/  IMAD.WIDE.U32 R32, R36, UR9, R32 ;  /* 0x0000000924207c25 */ /* 0x000fe2000f8e0020 */
[----:B------:R-:W-:-:S03]  /*15890*/  UIMAD UR6, UR9, UR7, UR6 ;  /* 0x00000007090672a4 */ /* 0x000fc6000f8e0206 */
[----:B------:R-:W-:Y:S01]  /*158a0*/  IMAD.MOV.U32 R36, RZ, RZ, R32 ;  /* 0x000000ffff247224 */ /* 0x000fe200078e0020 */
[----:B------:R-:W-:Y:S02]  /*158b0*/  ULDC.64 UR8, c[0x0][0x5a8] ;  /* 0x00016a0000087ab9 */ /* 0x000fe40000000a00 */
[----:B------:R-:W-:Y:S01]  /*158c0*/  VIADD R37, R33, UR6 ;  /* 0x0000000621257c36 */ /* 0x000fe20008000000 */
[----:B------:R-:W-:Y:S02]  /*158d0*/  ULDC.64 UR6, c[0x0][0x5b0] ;  /* 0x00016c0000067ab9 */ /* 0x000fe40000000a00 */
[----:B------:R-:W-:Y:S02]  /*158e0*/  IMAD R40, R39, UR6, RZ ;  /* 0x0000000627287c24 */ /* 0x000fe4000f8e02ff */
[----:B------:R-:W-:-:S04]  /*158f0*/  IMAD.WIDE.U32 R32, R35, UR6, R36 ;  /* 0x0000000623207c25 */ /* 0x000fc8000f8e0024 */
[----:B------:R-:W-:Y:S01]  /*15900*/  IMAD R40, R35, UR7, R40 ;  /* 0x0000000723287c24 */ /* 0x000fe2000f8e0228 */
[----:B------:R-:W-:-:S04]  /*15910*/  IADD3 R32, P1, R32, UR8, RZ ;  /* 0x0000000820207c10 */ /* 0x000fc8000ff3e0ff */
[--C-:B------:R-:W-:Y:S02]  /*15920*/  IADD3.X R33, R33, UR9, R40.reuse, P1, !PT ;  /* 0x0000000921217c10 */ /* 0x100fe40008ffe428 */
[----:B------:R-:W-:Y:S02]  /*15930*/  ISETP.GE.AND P1, PT, R34, 0x1, PT ;  /* 0x000000012200780c */ /* 0x000fe40003f26270 */
[----:B------:R-:W-:Y:S02]  /*15940*/  PRMT R40, RZ, 0x7610, R40 ;  /* 0x00007610ff287816 */ /* 0x000fe40000000028 */
[----:B------:R-:W-:-:S13]  /*15950*/  ISETP.LT.OR P2, PT, R0, 0x1, !P1 ;  /* 0x000000010000780c */ /* 0x000fda0004f41670 */
[----:B------:R-:W-:Y:S05]  /*15960*/  @P2 BRA `(.L_x_40) ;  /* 0x0000000000042947 */ /* 0x000fea0003800000 */
[----:B------:R0:W5:Y:S02]  /*15970*/  LDG.E.U8 R40, desc[UR14][R32.64] ;  /* 0x0000000e20287981 */ /* 0x000164000c1e1100 */
.L_x_40:
[----:B------:R-:W-:Y:S05]  /*15980*/  BSYNC B1 ;  /* 0x0000000000017941 */ /* 0x000fea0003800000 */
.L_x_39:
[----:B-----5:R-:W-:Y:S01]  /*15990*/  LOP3.LUT R40, R40, 0xff, RZ, 0xc0, !PT ;  /* 0x000000ff28287812 */ /* 0x020fe200078ec0ff */
[----:B------:R-:W-:Y:S03]  /*159a0*/  BSSY B1, `(.L_x_41) ;  /* 0x000000b000017945 */ /* 0x000fe60003800000 */
[----:B------:R-:W-:-:S05]  /*159b0*/  F2FP.F16.E5M2.UNPACK_B R40, R40 ;  /* 0x00000028ff28723e */ /* 0x000fca00020004ff */
[----:B------:R-:W-:-:S05]  /*159c0*/  HADD2.F32 R40, -RZ, R40.H0_H0 ;  /* 0x20000028ff287230 */ /* 0x000fca0000004100 */
[----:B------:R-:W-:-:S04]  /*159d0*/  FMUL R40, R40, UR21 ;  /* 0x0000001528287c20 */ /* 0x000fc80008400000 */
[----:B------:R-:W-:-:S05]  /*159e0*/  FFMA R2, R2, UR20, R40 ;  /* 0x0000001402027c23 */ /* 0x000fca0008000028 */
[----:B------:R-:W-:-:S05]  /*159f0*/  F2FP.SATFINITE.E5M2.F32.PACK_AB_MERGE_C R2, RZ, R2, RZ ;  /* 0x00000002ff02723e */ /* 0x000fca00048060ff */
[----:B------:R2:W-:Y:S01]  /*15a00*/  @!P2 STG.E.U8 desc[UR14][R24.64], R2 ;  /* 0x000000021800a986 */ /* 0x0005e2000c10110e */
[----:B------:R-:W-:Y:S02]  /*15a10*/  ISETP.LT.OR P2, PT, R0, 0x2, !P1 ;  /* 0x000000020000780c */ /* 0x000fe40004f41670 */
[----:B--2---:R-:W-:-:S11]  /*15a20*/  PRMT R2, RZ, 0x7610, R2 ;  /* 0x00007610ff027816 */ /* 0x004fd60000000002 */
[----:B------:R-:W-:Y:S05]  /*15a30*/  @P2 BRA `(.L_x_42) ;  /* 0x0000000000042947 */ /* 0x000fea0003800000 */
[----:B------:R2:W5:Y:S02]  /*15a40*/  LDG.E.U8 R2, desc[UR14][R32.64+0x1] ;  /* 0x0000010e20027981 */ /* 0x000564000c1e1100 */
.L_x_42:
[----:B------:R-:W-:Y:S05]  /*15a50*/  BSYNC B1 ;  /* 0x0000000000017941 */ /* 0x000fea0003800000 */
.L_x_41:
        /* <DEDUP_REMOVED lines=8> */
[----:B------:R-:W-:-:S05]  /*15ae0*/  IADD3 R2, P2, R35, 0x8, RZ ;  /* 0x0000000823027810 */ /* 0x000fca0007f5e0ff */
[----:B---3--:R-:W-:-:S04]  /*15af0*/  IMAD.X R3, RZ, RZ, R39, P2 ;  /* 0x000000ffff037224 */ /* 0x008fc800010e0627 */
[----:B------:R-:W-:-:S04]  /*15b00*/  IMAD R3, R3, UR6, RZ ;  /* 0x0000000603037c24 */ /* 0x000fc8000f8e02ff */
[C---:B------:R-:W-:Y:S02]  /*15b10*/  IMAD R40, R2.reuse, UR7, R3 ;  /* 0x0000000702287c24 */ /* 0x040fe4000f8e0203 */
[----:B------:R-:W-:-:S03]  /*15b20*/  IMAD.WIDE.U32 R2, R2, UR6, R36 ;  /* 0x0000000602027c25 */ /* 0x000fc6000f8e0024 */
[----:B------:R-:W-:-:S04]  /*15b30*/  IADD3 R2, P2, R2, UR8, RZ ;  /* 0x0000000802027c10 */ /* 0x000fc8000ff5e0ff */
[--C-:B------:R-:W-:Y:S02]  /*15b40*/  IADD3.X R3, R3, UR9, R40.reuse, P2, !PT ;  /* 0x0000000903037c10 */ /* 0x100fe400097fe428 */
[----:B------:R-:W-:Y:S02]  /*15b50*/  ISETP.GE.AND P2, PT, R34, 0x9, PT ;  /* 0x000000092200780c */ /* 0x000fe40003f46270 */
[----:B------:R-:W-:Y:S02]  /*15b60*/  PRMT R40, RZ, 0x7610, R40 ;  /* 0x00007610ff287816 */ /* 0x000fe40000000028 */
[----:B------:R-:W-:-:S13]  /*15b70*/  ISETP.LT.OR P3, PT, R0, 0x1, !P2 ;  /* 0x000000010000780c */ /* 0x000fda0005761670 */
[----:B------:R-:W-:Y:S05]  /*15b80*/  @P3 BRA `(.L_x_44) ;  /* 0x0000000000043947 */ /* 0x000fea0003800000 */
[----:B------:R3:W5:Y:S02]  /*15b90*/  LDG.E.U8 R40, desc[UR14][R2.64] ;  /* 0x0000000e02287981 */ /* 0x000764000c1e1100 */
.L_x_44:
[----:B------:R-:W-:Y:S05]  /*15ba0*/  BSYNC B1 ;  /* 0x0000000000017941 */ /* 0x000fea0003800000 */
.L_x_43:
        /* <DEDUP_REMOVED lines=9> */
[----:B----4-:R-:W-:-:S11]  /*15c40*/  PRMT R4, RZ, 0x7610, R4 ;  /* 0x00007610ff047816 */ /* 0x010fd60000000004 */
[----:B------:R-:W-:Y:S05]  /*15c50*/  @P3 BRA `(.L_x_46) ;  /* 0x0000000000043947 */ /* 0x000fea0003800000 */
[----:B------:R4:W5:Y:S02]  /*15c60*/  LDG.E.U8 R4, desc[UR14][R2.64+0x1] ;  /* 0x0000010e02047981 */ /* 0x000964000c1e1100 */
.L_x_46:
[----:B------:R-:W-:Y:S05]  /*15c70*/  BSYNC B1 ;  /* 0x0000000000017941 */ /* 0x000fea0003800000 */
.L_x_45:
[----:B-----5:R-:W-:Y:S01]  /*15c80*/  LOP3.LUT R4, R4, 0xff, RZ, 0xc0, !PT ;  /* 0x000000ff04047812 */ /* 0x020fe200078ec0ff */
[----:B------:R-:W-:Y:S01]  /*15c90*/  BSSY B1, `(.L_x_47) ;  /* 0x000000b000017945 */ /* 0x000fe20003800000 */
[----:B------:R-:W-:Y:S02]  /*15ca0*/  ISETP.LT.OR P5, PT, R0, 0x9, !P1 ;  /* 0x000000090000780c */ /* 0x000fe40004fa1670 */
[----:B------:R-:W-:-:S05]  /*15cb0*/  F2FP.F16.E5M2.UNPACK_B R4, R4 ;  /* 0x00000004ff04723e */ /* 0x000fca00020004ff */
[----:B------:R-:W-:-:S05]  /*15cc0*/  HADD2.F32 R4, -RZ, R4.H0_H0 ;  /* 0x20000004ff047230 */ /* 0x000fca0000004100 */
[----:B------:R-:W-:-:S04]  /*15cd0*/  FMUL R4, R4, UR21 ;  /* 0x0000001504047c20 */ /* 0x000fc80008400000 */
[--C-:B------:R-:W-:Y:S01]  /*15ce0*/  FFMA R5, R5, UR20, R4.reuse ;  /* 0x0000001405057c23 */ /* 0x100fe20008000004 */
[----:B------:R-:W-:-:S04]  /*15cf0*/  PRMT R4, RZ, 0x7610, R4 ;  /* 0x00007610ff047816 */ /* 0x000fc80000000004 */
[----:B------:R-:W-:-:S05]  /*15d00*/  F2FP.SATFINITE.E5M2.F32.PACK_AB_MERGE_C R5, RZ, R5, RZ ;  /* 0x00000005ff05723e */ /* 0x000fca00048060ff */
[----:B------:R0:W-:Y:S01]  /*15d10*/  @!P3 STG.E.U8 desc[UR14][R26.64+0x1], R5 ;  /* 0x000001051a00b986 */ /* 0x0001e2000c10110e */
[----:B------:R-:W-:Y:S05]  /*15d20*/  @P5 BRA `(.L_x_48) ;  /* 0x0000000000045947 */ /* 0x000fea0003800000 */
[----:B------:R0:W5:Y:S02]  /*15d30*/  LDG.E.U8 R4, desc[UR14][R32.64+0x8] ;  /* 0x0000080e20047981 */ /* 0x000164000c1e1100 */
.L_x_48:
[----:B------:R-:W-:Y:S05]  /*15d40*/  BSYNC B1 ;  /* 0x0000000000017941 */ /* 0x000fea0003800000 */
.L_x_47:
        /* <DEDUP_REMOVED lines=12> */
.L_x_50:
[----:B------:R-:W-:Y:S05]  /*15e10*/  BSYNC B1 ;  /* 0x0000000000017941 */ /* 0x000fea0003800000 */
.L_x_49:
        /* <DEDUP_REMOVED lines=12> */
.L_x_52:
[----:B------:R-:W-:Y:S05]  /*15ee0*/  BSYNC B1 ;  /* 0x0000000000017941 */ /* 0x000fea0003800000 */
.L_x_51:
        /* <DEDUP_REMOVED lines=12> */
.L_x_54:
[----:B------:R-:W-:Y:S05]  /*15fb0*/  BSYNC B1 ;  /* 0x0000000000017941 */ /* 0x000fea0003800000 */
.L_x_53:
        /* <DEDUP_REMOVED lines=12> */
.L_x_56:
[----:B------:R-:W-:Y:S05]  /*16080*/  BSYNC B1 ;  /* 0x0000000000017941 */ /* 0x000fea0003800000 */
.L_x_55:
        /* <DEDUP_REMOVED lines=12> */
.L_x_58:
[----:B------:R-:W-:Y:S05]  /*16150*/  BSYNC B1 ;  /* 0x0000000000017941 */ /* 0x000fea0003800000 */
.L_x_57:
        /* <DEDUP_REMOVED lines=12> */
.L_x_60:
[----:B------:R-:W-:Y:S05]  /*16220*/  BSYNC B1 ;  /* 0x0000000000017941 */ /* 0x000fea0003800000 */
.L_x_59:
        /* <DEDUP_REMOVED lines=12> */
.L_x_62:
[----:B------:R-:W-:Y:S05]  /*162f0*/  BSYNC B1 ;  /* 0x0000000000017941 */ /* 0x000fea0003800000 */
.L_x_61:
        /* <DEDUP_REMOVED lines=12> */
.L_x_64:
[----:B------:R-:W-:Y:S05]  /*163c0*/  BSYNC B1 ;  /* 0x0000000000017941 */ /* 0x000fea0003800000 */
.L_x_63:
        /* <DEDUP_REMOVED lines=12> */
.L_x_66:
[----:B------:R-:W-:Y:S05]  /*16490*/  BSYNC B1 ;  /* 0x0000000000017941 */ /* 0x000fea0003800000 */
.L_x_65:
        /* <DEDUP_REMOVED lines=12> */
.L_x_68:
[----:B------:R-:W-:Y:S05]  /*16560*/  BSYNC B1 ;  /* 0x0000000000017941 */ /* 0x000fea0003800000 */
.L_x_67:
        /* <DEDUP_REMOVED lines=12> */
.L_x_70:
[----:B------:R-:W-:Y:S05]  /*16630*/  BSYNC B1 ;  /* 0x0000000000017941 */ /* 0x000fea0003800000 */
.L_x_69:
        /* <DEDUP_REMOVED lines=12> */
.L_x_72:
[----:B------:R-:W-:Y:S05]  /*16700*/  BSYNC B1 ;  /* 0x0000000000017941 */ /* 0x000fea0003800000 */
.L_x_71:
        /* <DEDUP_REMOVED lines=12> */
.L_x_74:
[----:B------:R-:W-:Y:S05]  /*167d0*/  BSYNC B1 ;  /* 0x0000000000017941 */ /* 0x000fea0003800000 */
.L_x_73:
        /* <DEDUP_REMOVED lines=12> */
.L_x_76:
[----:B------:R-:W-:Y:S05]  /*168a0*/  BSYNC B1 ;  /* 0x0000000000017941 */ /* 0x000fea0003800000 */
.L_x_75:
        /* <DEDUP_REMOVED lines=12> */
.L_x_78:
[----:B------:R-:W-:Y:S05]  /*16970*/  BSYNC B1 ;  /* 0x0000000000017941 */ /* 0x000fea0003800000 */
.L_x_77:
        /* <DEDUP_REMOVED lines=12> */
.L_x_80:
[----:B------:R-:W-:Y:S05]  /*16a40*/  BSYNC B1 ;  /* 0x0000000000017941 */ /* 0x000fea0003800000 */
.L_x_79:
        /* <DEDUP_REMOVED lines=12> */
.L_x_82:
[----:B------:R-:W-:Y:S05]  /*16b10*/  BSYNC B1 ;  /* 0x0000000000017941 */ /* 0x000fea0003800000 */
.L_x_81:
        /* <DEDUP_REMOVED lines=12> */
.L_x_84:
[----:B------:R-:W-:Y:S05]  /*16be0*/  BSYNC B1 ;  /* 0x0000000000017941 */ /* 0x000fea0003800000 */
.L_x_83:
        /* <DEDUP_REMOVED lines=12> */
.L_x_86:
[----:B------:R-:W-:Y:S05]  /*16cb0*/  BSYNC B1 ;  /* 0x0000000000017941 */ /* 0x000fea0003800000 */
.L_x_85:
        /* <DEDUP_REMOVED lines=12> */
.L_x_88:
[----:B------:R-:W-:Y:S05]  /*16d80*/  BSYNC B1 ;  /* 0x0000000000017941 */ /* 0x000fea0003800000 */
.L_x_87:
        /* <DEDUP_REMOVED lines=12> */
.L_x_90:
[----:B------:R-:W-:Y:S05]  /*16e50*/  BSYNC B1 ;  /* 0x0000000000017941 */ /* 0x000fea0003800000 */
.L_x_89:
        /* <DEDUP_REMOVED lines=12> */
.L_x_92:
[----:B------:R-:W-:Y:S05]  /*16f20*/  BSYNC B1 ;  /* 0x0000000000017941 */ /* 0x000fea0003800000 */
.L_x_91:
        /* <DEDUP_REMOVED lines=12> */
.L_x_94:
[----:B------:R-:W-:Y:S05]  /*16ff0*/  BSYNC B1 ;  /* 0x0000000000017941 */ /* 0x000fea0003800000 */
.L_x_93:
        /* <DEDUP_REMOVED lines=12> */
.L_x_96:
[----:B------:R-:W-:Y:S05]  /*170c0*/  BSYNC B1 ;  /* 0x0000000000017941 */ /* 0x000fea0003800000 */
.L_x_95:
        /* <DEDUP_REMOVED lines=12> */
.L_x_98:
[----:B------:R-:W-:Y:S05]  /*17190*/  BSYNC B1 ;  /* 0x0000000000017941 */ /* 0x000fea0003800000 */
.L_x_97:
        /* <DEDUP_REMOVED lines=12> */
.L_x_100:
[----:B------:R-:W-:Y:S05]  /*17260*/  BSYNC B1 ;  /* 0x0000000000017941 */ /* 0x000fea0003800000 */
.L_x_99:
        /* <DEDUP_REMOVED lines=12> */
.L_x_102:
[----:B------:R-:W-:Y:S05]  /*17330*/  BSYNC B1 ;  /* 0x0000000000017941 */ /* 0x000fea0003800000 */
.L_x_101:
        /* <DEDUP_REMOVED lines=12> */
.L_x_104:
[----:B------:R-:W-:Y:S05]  /*17400*/  BSYNC B1 ;  /* 0x0000000000017941 */ /* 0x000fea0003800000 */
.L_x_103:
        /* <DEDUP_REMOVED lines=12> */
.L_x_106:
[----:B------:R-:W-:Y:S05]  /*174d0*/  BSYNC B1 ;  /* 0x0000000000017941 */ /* 0x000fea0003800000 */
.L_x_105:
        /* <DEDUP_REMOVED lines=12> */
.L_x_108:
[----:B------:R-:W-:Y:S05]  /*175a0*/  BSYNC B1 ;  /* 0x0000000000017941 */ /* 0x000fea0003800000 */
.L_x_107:
        /* <DEDUP_REMOVED lines=12> */
.L_x_110:
[----:B------:R-:W-:Y:S05]  /*17670*/  BSYNC B1 ;  /* 0x0000000000017941 */ /* 0x000fea0003800000 */
.L_x_109:
        /* <DEDUP_REMOVED lines=12> */
.L_x_112:
[----:B------:R-:W-:Y:S05]  /*17740*/  BSYNC B1 ;  /* 0x0000000000017941 */ /* 0x000fea0003800000 */
.L_x_111:
        /* <DEDUP_REMOVED lines=12> */
.L_x_114:
[----:B------:R-:W-:Y:S05]  /*17810*/  BSYNC B1 ;  /* 0x0000000000017941 */ /* 0x000fea0003800000 */
.L_x_113:
        /* <DEDUP_REMOVED lines=12> */
.L_x_116:
[----:B------:R-:W-:Y:S05]  /*178e0*/  BSYNC B1 ;  /* 0x0000000000017941 */ /* 0x000fea0003800000 */
.L_x_115:
        /* <DEDUP_REMOVED lines=12> */
.L_x_118:
[----:B------:R-:W-:Y:S05]  /*179b0*/  BSYNC B1 ;  /* 0x0000000000017941 */ /* 0x000fea0003800000 */
.L_x_117:
        /* <DEDUP_REMOVED lines=12> */
.L_x_120:
[----:B------:R-:W-:Y:S05]  /*17a80*/  BSYNC B1 ;  /* 0x0000000000017941 */ /* 0x000fea0003800000 */
.L_x_119:
        /* <DEDUP_REMOVED lines=12> */
.L_x_122:
[----:B------:R-:W-:Y:S05]  /*17b50*/  BSYNC B1 ;  /* 0x0000000000017941 */ /* 0x000fea0003800000 */
.L_x_121:
[----:B-----5:R-:W-:Y:S01]  /*17b60*/  LOP3.LUT R4, R4, 0xff, RZ, 0xc0, !PT ;  /* 0x000000ff04047812 */ /* 0x020fe200078ec0ff */
[----:B------:R-:W-:Y:S01]  /*17b70*/  BSSY B1, `(.L_x_123) ;  /* 0x000000b000017945 */ /* 0x000fe20003800000 */
[----:B------:R-:W-:Y:S02]  /*17b80*/  ISETP.LT.OR P5, PT, R0, 0x51, !P2 ;  /* 0x000000510000780c */ /* 0x000fe400057a1670 */
[----:B------:R-:W-:-:S05]  /*17b90*/  F2FP.F16.E5M2.UNPACK_B R4, R4 ;  /* 0x00000004ff04723e */ /* 0x000fca00020004ff */
[----:B------:R-:W-:-:S05]  /*17ba0*/  HADD2.F32 R4, -RZ, R4.H0_H0 ;  /* 0x20000004ff047230 */ /* 0x000fca0000004100 */
[----:B------:R-:W-:-:S04]  /*17bb0*/  FMUL R4, R4, UR21 ;  /* 0x0000001504047c20 */ /* 0x000fc80008400000 */
[----:B------:R-:W-:-:S05]  /*17bc0*/  FFMA R4, R171, UR20, R4 ;  /* 0x00000014ab047c23 */ /* 0x000fca0008000004 */
[----:B0-----:R-:W-:Y:S02]  /*17bd0*/  F2FP.SATFINITE.E5M2.F32.PACK_AB_MERGE_C R5, RZ, R4, RZ ;  /* 0x00000004ff05723e */ /* 0x001fe400048060ff */
[----:B------:R-:W-:-:S03]  /*17be0*/  PRMT R4, RZ, 0x7610, R4 ;  /* 0x00007610ff047816 */ /* 0x000fc60000000004 */
[----:B------:R0:W-:Y:S01]  /*17bf0*/  @!P3 STG.E.U8 desc[UR14][R24.64+0x51], R5 ;  /* 0x000051051800b986 */ /* 0x0001e2000c10110e */
[----:B------:R-:W-:Y:S05]  /*17c00*/  @P5 BRA `(.L_x_124) ;  /* 0x0000000000045947 */ /* 0x000fea0003800000 */
[----:B------:R0:W5:Y:S02]  /*17c10*/  LDG.E.U8 R4, desc[UR14][R2.64+0x50] ;  /* 0x0000500e02047981 */ /* 0x000164000c1e1100 */
.L_x_124:
[----:B------:R-:W-:Y:S05]  /*17c20*/  BSYNC B1 ;  /* 0x0000000000017941 */ /* 0x000fea0003800000 */
.L_x_123:
        /* <DEDUP_REMOVED lines=12> */
.L_x_126:
[----:B------:R-:W-:Y:S05]  /*17cf0*/  BSYNC B1 ;  /* 0x0000000000017941 */ /* 0x000fea0003800000 */
.L_x_125:
        /* <DEDUP_REMOVED lines=12> */
.L_x_128:
[----:B------:R-:W-:Y:S05]  /*17dc0*/  BSYNC B1 ;  /* 0x0000000000017941 */ /* 0x000fea0003800000 */
.L_x_127:
[----:B-----5:R-:W-:Y:S01]  /*17dd0*/  LOP3.LUT R4, R4, 0xff, RZ, 0xc0, !PT ;  /* 0x000000ff04047812 */ /* 0x020fe200078ec0ff */
[----:B------:R-:W-:Y:S01]  /*17de0*/  BSSY B1, `(.L_x_129) ;  /* 0x000000b000017945 */ /* 0x000fe20003800000 */
[----:B------:R-:W-:Y:S02]  /*17df0*/  ISETP.LT.OR P3, PT, R0, 0x5a, !P1 ;  /* 0x0000005a0000780c */ /* 0x000fe40004f61670 */
[----:B------:R-:W-:-:S05]  /*17e00*/  F2FP.F16.E5M2.UNPACK_B R4, R4 ;  /* 0x00000004ff04723e */ /* 0x000fca00020004ff */
[----:B------:R-:W-:-:S05]  /*17e10*/  HADD2.F32 R4, -RZ, R4.H0_H0 ;  /* 0x20000004ff047230 */ /* 0x000fca0000004100 */
[----:B0-----:R-:W-:Y:S01]  /*17e20*/  FMUL R5, R4, UR21 ;  /* 0x0000001504057c20 */ /* 0x001fe20008400000 */
[----:B------:R-:W-:-:S03]  /*17e30*/  PRMT R4, RZ, 0x7610, R4 ;  /* 0x00007610ff047816 */ /* 0x000fc60000000004 */
[----:B------:R-:W-:-:S05]  /*17e40*/  FFMA R5, R174, UR20, R5 ;  /* 0x00000014ae057c23 */ /* 0x000fca0008000005 */
[----:B------:R-:W-:-:S05]  /*17e50*/  F2FP.SATFINITE.E5M2.F32.PACK_AB_MERGE_C R5, RZ, R5, RZ ;  /* 0x00000005ff05723e */ /* 0x000fca00048060ff */
[----:B------:R0:W-:Y:S01]  /*17e60*/  @!P5 STG.E.U8 desc[UR14][R24.64+0x58], R5 ;  /* 0x000058051800d986 */ /* 0x0001e2000c10110e */
[----:B------:R-:W-:Y:S05]  /*17e70*/  @P3 BRA `(.L_x_130) ;  /* 0x0000000000043947 */ /* 0x000fea0003800000 */
[----:B------:R0:W5:Y:S02]  /*17e80*/  LDG.E.U8 R4, desc[UR14][R32.64+0x59] ;  /* 0x0000590e20047981 */ /* 0x000164000c1e1100 */
.L_x_130:
[----:B------:R-:W-:Y:S05]  /*17e90*/  BSYNC B1 ;  /* 0x0000000000017941 */ /* 0x000fea0003800000 */
.L_x_129:
        /* <DEDUP_REMOVED lines=12> */
.L_x_132:
[----:B------:R-:W-:Y:S05]  /*17f60*/  BSYNC B1 ;  /* 0x0000000000017941 */ /* 0x000fea0003800000 */
.L_x_131:
        /* <DEDUP_REMOVED lines=12> */
.L_x_134:
[----:B------:R-:W-:Y:S05]  /*18030*/  BSYNC B1 ;  /* 0x0000000000017941 */ /* 0x000fea0003800000 */
.L_x_133:
        /* <DEDUP_REMOVED lines=12> */
.L_x_136:
[----:B------:R-:W-:Y:S05]  /*18100*/  BSYNC B1 ;  /* 0x0000000000017941 */ /* 0x000fea0003800000 */
.L_x_135:
        /* <DEDUP_REMOVED lines=12> */
.L_x_138:
[----:B------:R-:W-:Y:S05]  /*181d0*/  BSYNC B1 ;  /* 0x0000000000017941 */ /* 0x000fea0003800000 */
.L_x_137:
        /* <DEDUP_REMOVED lines=12> */
.L_x_140:
[----:B------:R-:W-:Y:S05]  /*182a0*/  BSYNC B1 ;  /* 0x0000000000017941 */ /* 0x000fea0003800000 */
.L_x_139:
        /* <DEDUP_REMOVED lines=12> */
.L_x_142:
[----:B------:R-:W-:Y:S05]  /*18370*/  BSYNC B1 ;  /* 0x0000000000017941 */ /* 0x000fea0003800000 */
.L_x_141:
        /* <DEDUP_REMOVED lines=12> */
.L_x_144:
[----:B------:R-:W-:Y:S05]  /*18440*/  BSYNC B1 ;  /* 0x0000000000017941 */ /* 0x000fea0003800000 */
.L_x_143:
        /* <DEDUP_REMOVED lines=12> */
.L_x_146:
[----:B------:R-:W-:Y:S05]  /*18510*/  BSYNC B1 ;  /* 0x0000000000017941 */ /* 0x000fea0003800000 */
.L_x_145:
        /* <DEDUP_REMOVED lines=12> */
.L_x_148:
[----:B------:R-:W-:Y:S05]  /*185e0*/  BSYNC B1 ;  /* 0x0000000000017941 */ /* 0x000fea0003800000 */
.L_x_147:
        /* <DEDUP_REMOVED lines=12> */
.L_x_150:
[----:B------:R-:W-:Y:S05]  /*186b0*/  BSYNC B1 ;  /* 0x0000000000017941 */ /* 0x000fea0003800000 */
.L_x_149:
        /* <DEDUP_REMOVED lines=12> */
.L_x_152:
[----:B------:R-:W-:Y:S05]  /*18780*/  BSYNC B1 ;  /* 0x0000000000017941 */ /* 0x000fea0003800000 */
.L_x_151:
        /* <DEDUP_REMOVED lines=12> */
.L_x_154:
[----:B------:R-:W-:Y:S05]  /*18850*/  BSYNC B1 ;  /* 0x0000000000017941 */ /* 0x000fea0003800000 */
.L_x_153:
        /* <DEDUP_REMOVED lines=12> */
.L_x_156:
[----:B------:R-:W-:Y:S05]  /*18920*/  BSYNC B1 ;  /* 0x0000000000017941 */ /* 0x000fea0003800000 */
.L_x_155:
        /* <DEDUP_REMOVED lines=12> */
.L_x_158:
[----:B------:R-:W-:Y:S05]  /*189f0*/  BSYNC B1 ;  /* 0x0000000000017941 */ /* 0x000fea0003800000 */
.L_x_157:
        /* <DEDUP_REMOVED lines=12> */
.L_x_160:
[----:B------:R-:W-:Y:S05]  /*18ac0*/  BSYNC B1 ;  /* 0x0000000000017941 */ /* 0x000fea0003800000 */
.L_x_159:
        /* <DEDUP_REMOVED lines=12> */
.L_x_162:
[----:B------:R-:W-:Y:S05]  /*18b90*/  BSYNC B1 ;  /* 0x0000000000017941 */ /* 0x000fea0003800000 */
.L_x_161:
        /* <DEDUP_REMOVED lines=12> */
.L_x_164:
[----:B------:R-:W-:Y:S05]  /*18c60*/  BSYNC B1 ;  /* 0x0000000000017941 */ /* 0x000fea0003800000 */
.L_x_163:
        /* <DEDUP_REMOVED lines=12> */
.L_x_166:
[----:B------:R-:W-:Y:S05]  /*18d30*/  BSYNC B1 ;  /* 0x0000000000017941 */ /* 0x000fea0003800000 */
.L_x_165:
        /* <DEDUP_REMOVED lines=12> */
.L_x_168:
[----:B------:R-:W-:Y:S05]  /*18e00*/  BSYNC B1 ;  /* 0x0000000000017941 */ /* 0x000fea0003800000 */
.L_x_167:
        /* <DEDUP_REMOVED lines=12> */
.L_x_170:
[----:B------:R-:W-:Y:S05]  /*18ed0*/  BSYNC B1 ;  /* 0x0000000000017941 */ /* 0x000fea0003800000 */
.L_x_169:
        /* <DEDUP_REMOVED lines=12> */
.L_x_172:
[----:B------:R-:W-:Y:S05]  /*18fa0*/  BSYNC B1 ;  /* 0x0000000000017941 */ /* 0x000fea0003800000 */
.L_x_171:
        /* <DEDUP_REMOVED lines=12> */
.L_x_174:
[----:B------:R-:W-:Y:S05]  /*19070*/  BSYNC B1 ;  /* 0x0000000000017941 */ /* 0x000fea0003800000 */
.L_x_173:
        /* <DEDUP_REMOVED lines=12> */
.L_x_176:
[----:B------:R-:W-:Y:S05]  /*19140*/  BSYNC B1 ;  /* 0x0000000000017941 */ /* 0x000fea0003800000 */
.L_x_175:
        /* <DEDUP_REMOVED lines=12> */
.L_x_178:
[----:B------:R-:W-:Y:S05]  /*19210*/  BSYNC B1 ;  /* 0x0000000000017941 */ /* 0x000fea0003800000 */
.L_x_177:
        /* <DEDUP_REMOVED lines=12> */
.L_x_180:
[----:B------:R-:W-:Y:S05]  /*192e0*/  BSYNC B1 ;  /* 0x0000000000017941 */ /* 0x000fea0003800000 */
.L_x_179:
        /* <DEDUP_REMOVED lines=12> */
.L_x_182:
[----:B------:R-:W-:Y:S05]  /*193b0*/  BSYNC B1 ;  /* 0x0000000000017941 */ /* 0x000fea0003800000 */
.L_x_181:
        /* <DEDUP_REMOVED lines=12> */
.L_x_184:
[----:B------:R-:W-:Y:S05]  /*19480*/  BSYNC B1 ;  /* 0x0000000000017941 */ /* 0x000fea0003800000 */
.L_x_183:
        /* <DEDUP_REMOVED lines=12> */
.L_x_186:
[----:B------:R-:W-:Y:S05]  /*19550*/  BSYNC B1 ;  /* 0x0000000000017941 */ /* 0x000fea0003800000 */
.L_x_185:
        /* <DEDUP_REMOVED lines=12> */
.L_x_188:
[----:B------:R-:W-:Y:S05]  /*19620*/  BSYNC B1 ;  /* 0x0000000000017941 */ /* 0x000fea0003800000 */
.L_x_187:
        /* <DEDUP_REMOVED lines=12> */
.L_x_190:
[----:B------:R-:W-:Y:S05]  /*196f0*/  BSYNC B1 ;  /* 0x0000000000017941 */ /* 0x000fea0003800000 */
.L_x_189:
        /* <DEDUP_REMOVED lines=12> */
.L_x_192:
[----:B------:R-:W-:Y:S05]  /*197c0*/  BSYNC B1 ;  /* 0x0000000000017941 */ /* 0x000fea0003800000 */
.L_x_191:
        /* <DEDUP_REMOVED lines=12> */
.L_x_194:
[----:B------:R-:W-:Y:S05]  /*19890*/  BSYNC B1 ;  /* 0x0000000000017941 */ /* 0x000fea0003800000 */
.L_x_193:
        /* <DEDUP_REMOVED lines=12> */
.L_x_196:
[----:B------:R-:W-:Y:S05]  /*19960*/  BSYNC B1 ;  /* 0x0000000000017941 */ /* 0x000fea0003800000 */
.L_x_195:
        /* <DEDUP_REMOVED lines=12> */
.L_x_198:
[----:B------:R-:W-:Y:S05]  /*19a30*/  BSYNC B1 ;  /* 0x0000000000017941 */ /* 0x000fea0003800000 */
.L_x_197:
        /* <DEDUP_REMOVED lines=12> */
.L_x_200:
[----:B------:R-:W-:Y:S05]  /*19b00*/  BSYNC B1 ;  /* 0x0000000000017941 */ /* 0x000fea0003800000 */
.L_x_199:
        /* <DEDUP_REMOVED lines=12> */
.L_x_202:
[----:B------:R-:W-:Y:S05]  /*19bd0*/  BSYNC B1 ;  /* 0x0000000000017941 */ /* 0x000fea0003800000 */
.L_x_201:
        /* <DEDUP_REMOVED lines=12> */
.L_x_204:
[----:B------:R-:W-:Y:S05]  /*19ca0*/  BSYNC B1 ;  /* 0x0000000000017941 */ /* 0x000fea0003800000 */
.L_x_203:
        /* <DEDUP_REMOVED lines=12> */
.L_x_206:
[----:B------:R-:W-:Y:S05]  /*19d70*/  BSYNC B1 ;  /* 0x0000000000017941 */ /* 0x000fea0003800000 */
.L_x_205:
        /* <DEDUP_REMOVED lines=12> */
.L_x_208:
[----:B------:R-:W-:Y:S05]  /*19e40*/  BSYNC B1 ;  /* 0x0000000000017941 */ /* 0x000fea0003800000 */
.L_x_207:
        /* <DEDUP_REMOVED lines=12> */
.L_x_210:
[----:B------:R-:W-:Y:S05]  /*19f10*/  BSYNC B1 ;  /* 0x0000000000017941 */ /* 0x000fea0003800000 */
.L_x_209:
        /* <DEDUP_REMOVED lines=12> */
.L_x_212:
[----:B------:R-:W-:Y:S05]  /*19fe0*/  BSYNC B1 ;  /* 0x0000000000017941 */ /* 0x000fea0003800000 */
.L_x_211:
        /* <DEDUP_REMOVED lines=12> */
.L_x_214:
[----:B------:R-:W-:Y:S05]  /*1a0b0*/  BSYNC B1 ;  /* 0x0000000000017941 */ /* 0x000fea0003800000 */
.L_x_213:
        /* <DEDUP_REMOVED lines=12> */
.L_x_216:
[----:B------:R-:W-:Y:S05]  /*1a180*/  BSYNC B1 ;  /* 0x0000000000017941 */ /* 0x000fea0003800000 */
.L_x_215:
        /* <DEDUP_REMOVED lines=12> */
.L_x_218:
[----:B------:R-:W-:Y:S05]  /*1a250*/  BSYNC B1 ;  /* 0x0000000000017941 */ /* 0x000fea0003800000 */
.L_x_217:
        /* <DEDUP_REMOVED lines=12> */
.L_x_220:
[----:B------:R-:W-:Y:S05]  /*1a320*/  BSYNC B1 ;  /* 0x0000000000017941 */ /* 0x000fea0003800000 */
.L_x_219:
        /* <DEDUP_REMOVED lines=12> */
.L_x_222:
[----:B------:R-:W-:Y:S05]  /*1a3f0*/  BSYNC B1 ;  /* 0x0000000000017941 */ /* 0x000fea0003800000 */
.L_x_221:
        /* <DEDUP_REMOVED lines=12> */
.L_x_224:
[----:B------:R-:W-:Y:S05]  /*1a4c0*/  BSYNC B1 ;  /* 0x0000000000017941 */ /* 0x000fea0003800000 */
.L_x_223:
        /* <DEDUP_REMOVED lines=12> */
.L_x_226:
[----:B------:R-:W-:Y:S05]  /*1a590*/  BSYNC B1 ;  /* 0x0000000000017941 */ /* 0x000fea0003800000 */
.L_x_225:
        /* <DEDUP_REMOVED lines=12> */
.L_x_228:
[----:B------:R-:W-:Y:S05]  /*1a660*/  BSYNC B1 ;  /* 0x0000000000017941 */ /* 0x000fea0003800000 */
.L_x_227:
        /* <DEDUP_REMOVED lines=12> */
.L_x_230:
[----:B------:R-:W-:Y:S05]  /*1a730*/  BSYNC B1 ;  /* 0x0000000000017941 */ /* 0x000fea0003800000 */
.L_x_229:
        /* <DEDUP_REMOVED lines=12> */
.L_x_232:
[----:B------:R-:W-:Y:S05]  /*1a800*/  BSYNC B1 ;  /* 0x0000000000017941 */ /* 0x000fea0003800000 */
.L_x_231:
        /* <DEDUP_REMOVED lines=12> */
.L_x_234:
[----:B------:R-:W-:Y:S05]  /*1a8d0*/  BSYNC B1 ;  /* 0x0000000000017941 */ /* 0x000fea0003800000 */
.L_x_233:
        /* <DEDUP_REMOVED lines=12> */
.L_x_236:
[----:B------:R-:W-:Y:S05]  /*1a9a0*/  BSYNC B1 ;  /* 0x0000000000017941 */ /* 0x000fea0003800000 */
.L_x_235:
        /* <DEDUP_REMOVED lines=12> */
.L_x_238:
[----:B------:R-:W-:Y:S05]  /*1aa70*/  BSYNC B1 ;  /* 0x0000000000017941 */ /* 0x000fea0003800000 */
.L_x_237:
        /* <DEDUP_REMOVED lines=12> */
.L_x_240:
[----:B------:R-:W-:Y:S05]  /*1ab40*/  BSYNC B1 ;  /* 0x0000000000017941 */ /* 0x000fea0003800000 */
.L_x_239:
        /* <DEDUP_REMOVED lines=12> */
.L_x_242:
[----:B------:R-:W-:Y:S05]  /*1ac10*/  BSYNC B1 ;  /* 0x0000000000017941 */ /* 0x000fea0003800000 */
.L_x_241:
        /* <DEDUP_REMOVED lines=12> */
.L_x_244:
[----:B------:R-:W-:Y:S05]  /*1ace0*/  BSYNC B1 ;  /* 0x0000000000017941 */ /* 0x000fea0003800000 */
.L_x_243:
        /* <DEDUP_REMOVED lines=12> */
.L_x_246:
[----:B------:R-:W-:Y:S05]  /*1adb0*/  BSYNC B1 ;  /* 0x0000000000017941 */ /* 0x000fea0003800000 */
.L_x_245:
        /* <DEDUP_REMOVED lines=12> */
.L_x_248:
[----:B------:R-:W-:Y:S05]  /*1ae80*/  BSYNC B1 ;  /* 0x0000000000017941 */ /* 0x000fea0003800000 */
.L_x_247:
        /* <DEDUP_REMOVED lines=12> */
.L_x_250:
[----:B------:R-:W-:Y:S05]  /*1af50*/  BSYNC B1 ;  /* 0x0000000000017941 */ /* 0x000fea0003800000 */
.L_x_249:
        /* <DEDUP_REMOVED lines=12> */
.L_x_252:
[----:B------:R-:W-:Y:S05]  /*1b020*/  BSYNC B1 ;  /* 0x0000000000017941 */ /* 0x000fea0003800000 */
.L_x_251:
        /* <DEDUP_REMOVED lines=12> */
.L_x_254:
[----:B------:R-:W-:Y:S05]  /*1b0f0*/  BSYNC B1 ;  /* 0x0000000000017941 */ /* 0x000fea0003800000 */
.L_x_253:
        /* <DEDUP_REMOVED lines=12> */
.L_x_256:
[----:B------:R-:W-:Y:S05]  /*1b1c0*/  BSYNC B1 ;  /* 0x0000000000017941 */ /* 0x000fea0003800000 */
.L_x_255:
[----:B0-----:R-:W2:Y:S01]  /*1b1d0*/  LDL.LU R5, [R1+0x200] ;  /* 0x0002000001057983 */ /* 0x001ea20000300800 */
[----:B-----5:R-:W-:Y:S01]  /*1b1e0*/  LOP3.LUT R4, R4, 0xff, RZ, 0xc0, !PT ;  /* 0x000000ff04047812 */ /* 0x020fe200078ec0ff */
[----:B------:R-:W-:Y:S01]  /*1b1f0*/  BSSY B1, `(.L_x_257) ;  /* 0x000000b000017945 */ /* 0x000fe20003800000 */
[----:B------:R-:W-:Y:S02]  /*1b200*/  ISETP.LT.OR P3, PT, R0, 0xda, !P1 ;  /* 0x000000da0000780c */ /* 0x000fe40004f61670 */
[----:B------:R-:W-:-:S05]  /*1b210*/  F2FP.F16.E5M2.UNPACK_B R4, R4 ;  /* 0x00000004ff04723e */ /* 0x000fca00020004ff */
[----:B------:R-:W-:-:S05]  /*1b220*/  HADD2.F32 R4, -RZ, R4.H0_H0 ;  /* 0x20000004ff047230 */ /* 0x000fca0000004100 */
[----:B------:R-:W-:-:S04]  /*1b230*/  FMUL R4, R4, UR21 ;  /* 0x0000001504047c20 */ /* 0x000fc80008400000 */
[----:B--2---:R-:W-:-:S05]  /*1b240*/  FFMA R4, R5, UR20, R4 ;  /* 0x0000001405047c23 */ /* 0x004fca0008000004 */
[----:B------:R-:W-:Y:S02]  /*1b250*/  F2FP.SATFINITE.E5M2.F32.PACK_AB_MERGE_C R5, RZ, R4, RZ ;  /* 0x00000004ff05723e */ /* 0x000fe400048060ff */
[----:B------:R-:W-:-:S03]  /*1b260*/  PRMT R4, RZ, 0x7610, R4 ;  /* 0x00007610ff047816 */ /* 0x000fc60000000004 */
[----:B------:R0:W-:Y:S01]  /*1b270*/  @!P5 STG.E.U8 desc[UR14][R24.64+0xd8], R5 ;  /* 0x0000d8051800d986 */ /* 0x0001e2000c10110e */
[----:B------:R-:W-:Y:S05]  /*1b280*/  @P3 BRA `(.L_x_258) ;  /* 0x0000000000043947 */ /* 0x000fea0003800000 */
[----:B------:R2:W5:Y:S02]  /*1b290*/  LDG.E.U8 R4, desc[UR14][R32.64+0xd9] ;  /* 0x0000d90e20047981 */ /* 0x000564000c1e1100 */
.L_x_258:
[----:B------:R-:W-:Y:S05]  /*1b2a0*/  BSYNC B1 ;  /* 0x0000000000017941 */ /* 0x000fea0003800000 */
.L_x_257:
[----:B0-----:R-:W3:Y:S01]  /*1b2b0*/  LDL.LU R5, [R1+0x204] ;  /* 0x0002040001057983 */ /* 0x001ee20000300800 */
[----:B-----5:R-:W-:Y:S01]  /*1b2c0*/  LOP3.LUT R4, R4, 0xff, RZ, 0xc0, !PT ;  /* 0x000000ff04047812 */ /* 0x020fe200078ec0ff */
[----:B------:R-:W-:Y:S01]  /*1b2d0*/  BSSY B1, `(.L_x_259) ;  /* 0x000000b000017945 */ /* 0x000fe20003800000 */
[----:B------:R-:W-:Y:S02]  /*1b2e0*/  ISETP.LT.OR P5, PT, R0, 0xd9, !P2 ;  /* 0x000000d90000780c */ /* 0x000fe400057a1670 */
[----:B------:R-:W-:-:S05]  /*1b2f0*/  F2FP.F16.E5M2.UNPACK_B R4, R4 ;  /* 0x00000004ff04723e */ /* 0x000fca00020004ff */
[----:B------:R-:W-:-:S05]  /*1b300*/  HADD2.F32 R4, -RZ, R4.H0_H0 ;  /* 0x20000004ff047230 */ /* 0x000fca0000004100 */
[----:B------:R-:W-:-:S04]  /*1b310*/  FMUL R4, R4, UR21 ;  /* 0x0000001504047c20 */ /* 0x000fc80008400000 */
[----:B---3--:R-:W-:-:S05]  /*1b320*/  FFMA R4, R5, UR20, R4 ;  /* 0x0000001405047c23 */ /* 0x008fca0008000004 */
[----:B------:R-:W-:Y:S02]  /*1b330*/  F2FP.SATFINITE.E5M2.F32.PACK_AB_MERGE_C R5, RZ, R4, RZ ;  /* 0x00000004ff05723e */ /* 0x000fe400048060ff */
[----:B------:R-:W-:-:S03]  /*1b340*/  PRMT R4, RZ, 0x7610, R4 ;  /* 0x00007610ff047816 */ /* 0x000fc60000000004 */
[----:B------:R0:W-:Y:S01]  /*1b350*/  @!P3 STG.E.U8 desc[UR14][R24.64+0xd9], R5 ;  /* 0x0000d9051800b986 */ /* 0x0001e2000c10110e */
[----:B------:R-:W-:Y:S05]  /*1b360*/  @P5 BRA `(.L_x_260) ;  /* 0x0000000000045947 */ /* 0x000fea0003800000 */
[----:B------:R3:W5:Y:S02]  /*1b370*/  LDG.E.U8 R4, desc[UR14][R2.64+0xd8] ;  /* 0x0000d80e02047981 */ /* 0x000764000c1e1100 */
.L_x_260:
[----:B------:R-:W-:Y:S05]  /*1b380*/  BSYNC B1 ;  /* 0x0000000000017941 */ /* 0x000fea0003800000 */
.L_x_259:
        /* <DEDUP_REMOVED lines=13> */
.L_x_262:
[----:B------:R-:W-:Y:S05]  /*1b460*/  BSYNC B1 ;  /* 0x0000000000017941 */ /* 0x000fea0003800000 */
.L_x_261:
        /* <DEDUP_REMOVED lines=13> */
.L_x_264:
[----:B------:R-:W-:Y:S05]  /*1b540*/  BSYNC B1 ;  /* 0x0000000000017941 */ /* 0x000fea0003800000 */
.L_x_263:
        /* <DEDUP_REMOVED lines=13> */
.L_x_266:
[----:B------:R-:W-:Y:S05]  /*1b620*/  BSYNC B1 ;  /* 0x0000000000017941 */ /* 0x000fea0003800000 */
.L_x_265:
        /* <DEDUP_REMOVED lines=13> */
.L_x_268:
[----:B------:R-:W-:Y:S05]  /*1b700*/  BSYNC B1 ;  /* 0x0000000000017941 */ /* 0x000fea0003800000 */
.L_x_267:
        /* <DEDUP_REMOVED lines=13> */
.L_x_270:
[----:B------:R-:W-:Y:S05]  /*1b7e0*/  BSYNC B1 ;  /* 0x0000000000017941 */ /* 0x000fea0003800000 */
.L_x_269:
        /* <DEDUP_REMOVED lines=13> */
.L_x_272:
[----:B------:R-:W-:Y:S05]  /*1b8c0*/  BSYNC B1 ;  /* 0x0000000000017941 */ /* 0x000fea0003800000 */
.L_x_271:
        /* <DEDUP_REMOVED lines=13> */
.L_x_274:
[----:B------:R-:W-:Y:S05]  /*1b9a0*/  BSYNC B1 ;  /* 0x0000000000017941 */ /* 0x000fea0003800000 */
.L_x_273:
        /* <DEDUP_REMOVED lines=13> */
.L_x_276:
[----:B------:R-:W-:Y:S05]  /*1ba80*/  BSYNC B1 ;  /* 0x0000000000017941 */ /* 0x000fea0003800000 */
.L_x_275:
        /* <DEDUP_REMOVED lines=13> */
.L_x_278:
[----:B------:R-:W-:Y:S05]  /*1bb60*/  BSYNC B1 ;  /* 0x0000000000017941 */ /* 0x000fea0003800000 */
.L_x_277:
        /* <DEDUP_REMOVED lines=13> */
.L_x_280:
[----:B------:R-:W-:Y:S05]  /*1bc40*/  BSYNC B1 ;  /* 0x0000000000017941 */ /* 0x000fea0003800000 */
.L_x_279:
        /* <DEDUP_REMOVED lines=13> */
.L_x_282:
[----:B------:R-:W-:Y:S05]  /*1bd20*/  BSYNC B1 ;  /* 0x0000000000017941 */ /* 0x000fea0003800000 */
.L_x_281:
        /* <DEDUP_REMOVED lines=13> */
.L_x_284:
[----:B------:R-:W-:Y:S05]  /*1be00*/  BSYNC B1 ;  /* 0x0000000000017941 */ /* 0x000fea0003800000 */
.L_x_283:
        /* <DEDUP_REMOVED lines=13> */
.L_x_286:
[----:B------:R-:W-:Y:S05]  /*1bee0*/  BSYNC B1 ;  /* 0x0000000000017941 */ /* 0x000fea0003800000 */
.L_x_285:
        /* <DEDUP_REMOVED lines=13> */
.L_x_288:
[----:B------:R-:W-:Y:S05]  /*1bfc0*/  BSYNC B1 ;  /* 0x0000000000017941 */ /* 0x000fea0003800000 */
.L_x_287:
        /* <DEDUP_REMOVED lines=13> */
.L_x_290:
[----:B------:R-:W-:Y:S05]  /*1c0a0*/  BSYNC B1 ;  /* 0x0000000000017941 */ /* 0x000fea0003800000 */
.L_x_289:
        /* <DEDUP_REMOVED lines=13> */
.L_x_292:
[----:B------:R-:W-:Y:S05]  /*1c180*/  BSYNC B1 ;  /* 0x0000000000017941 */ /* 0x000fea0003800000 */
.L_x_291:
        /* <DEDUP_REMOVED lines=13> */
.L_x_294:
[----:B------:R-:W-:Y:S05]  /*1c260*/  BSYNC B1 ;  /* 0x0000000000017941 */ /* 0x000fea0003800000 */
.L_x_293:
[----:B------:R-:W2:Y:S01]  /*1c270*/  LDL.LU R7, [R1+0x24c] ;  /* 0x00024c0001077983 */ /* 0x000ea20000300800 */
[----:B-----5:R-:W-:Y:S01]  /*1c280*/  LOP3.LUT R4, R4, 0xff, RZ, 0xc0, !PT ;  /* 0x000000ff04047812 */ /* 0x020fe200078ec0ff */
[----:B------:R-:W-:Y:S01]  /*1c290*/  BSSY B1, `(.L_x_295) ;  /* 0x0000013000017945 */ /* 0x000fe20003800000 */
[----:B0-----:R-:W-:Y:S02]  /*1c2a0*/  IADD3 R5, P1, R35, 0x80, RZ ;  /* 0x0000008023057810 */ /* 0x001fe40007f3e0ff */
[----:B------:R-:W-:-:S03]  /*1c2b0*/  F2FP.F16.E5M2.UNPACK_B R4, R4 ;  /* 0x00000004ff04723e */ /* 0x000fc600020004ff */
[----:B--234-:R-:W-:Y:S01]  /*1c2c0*/  IMAD.X R2, RZ, RZ, R39, P1 ;  /* 0x000000ffff027224 */ /* 0x01cfe200008e0627 */
[----:B------:R-:W-:Y:S01]  /*1c2d0*/  ISETP.GE.AND P1, PT, R34, 0x81, PT ;  /* 0x000000812200780c */ /* 0x000fe20003f26270 */
[----:B------:R-:W-:Y:S02]  /*1c2e0*/  HADD2.F32 R4, -RZ, R4.H0_H0 ;  /* 0x20000004ff047230 */ /* 0x000fe40000004100 */
[----:B------:R-:W-:Y:S01]  /*1c2f0*/  IMAD R6, R2, UR6, RZ ;  /* 0x0000000602067c24 */ /* 0x000fe2000f8e02ff */
[----:B------:R-:W-:Y:S01]  /*1c300*/  ISETP.LT.OR P5, PT, R0, 0x1, !P1 ;  /* 0x000000010000780c */ /* 0x000fe20004fa1670 */
[----:B------:R-:W-:-:S04]  /*1c310*/  IMAD.WIDE.U32 R2, R5, UR6, R36 ;  /* 0x0000000605027c25 */ /* 0x000fc8000f8e0024 */
[----:B------:R-:W-:Y:S01]  /*1c320*/  FMUL R4, R4, UR21 ;  /* 0x0000001504047c20 */ /* 0x000fe20008400000 */
[----:B------:R-:W-:Y:S01]  /*1c330*/  IMAD R5, R5, UR7, R6 ;  /* 0x0000000705057c24 */ /* 0x000fe2000f8e0206 */
[----:B------:R-:W-:-:S04]  /*1c340*/  IADD3 R2, P3, R2, UR8, RZ ;  /* 0x0000000802027c10 */ /* 0x000fc8000ff7e0ff */
[----:B------:R-:W-:Y:S01]  /*1c350*/  IADD3.X R3, R3, UR9, R5, P3, !PT ;  /* 0x0000000903037c10 */ /* 0x000fe20009ffe405 */
[----:B------:R-:W-:-:S05]  /*1c360*/  FFMA R4, R7, UR20, R4 ;  /* 0x0000001407047c23 */ /* 0x000fca0008000004 */
[----:B------:R-:W-:Y:S02]  /*1c370*/  F2FP.SATFINITE.E5M2.F32.PACK_AB_MERGE_C R7, RZ, R4, RZ ;  /* 0x00000004ff07723e */ /* 0x000fe400048060ff */
[----:B------:R-:W-:-:S03]  /*1c380*/  PRMT R4, RZ, 0x7610, R4 ;  /* 0x00007610ff047816 */ /* 0x000fc60000000004 */
[----:B------:R0:W-:Y:S01]  /*1c390*/  @!P2 STG.E.U8 desc[UR14][R26.64+0xf9], R7 ;  /* 0x0000f9071a00a986 */ /* 0x0001e2000c10110e */
[----:B------:R-:W-:Y:S05]  /*1c3a0*/  @P5 BRA `(.L_x_296) ;  /* 0x0000000000045947 */ /* 0x000fea0003800000 */
[----:B------:R2:W5:Y:S02]  /*1c3b0*/  LDG.E.U8 R4, desc[UR14][R2.64] ;  /* 0x0000000e02047981 */ /* 0x000564000c1e1100 */
.L_x_296:
[----:B------:R-:W-:Y:S05]  /*1c3c0*/  BSYNC B1 ;  /* 0x0000000000017941 */ /* 0x000fea0003800000 */
.L_x_295:
[----:B------:R-:W3:Y:S01]  /*1c3d0*/  LDL.LU R5, [R1+0x250] ;  /* 0x0002500001057983 */ /* 0x000ee20000300800 */
        /* <DEDUP_REMOVED lines=12> */
.L_x_298:
[----:B------:R-:W-:Y:S05]  /*1c4a0*/  BSYNC B1 ;  /* 0x0000000000017941 */ /* 0x000fea0003800000 */
.L_x_297:
[----:B---3--:R-:W3:Y:S01]  /*1c4b0*/  LDL.LU R5, [R1+0x254] ;  /* 0x0002540001057983 */ /* 0x008ee20000300800 */
[----:B-----5:R-:W-:Y:S01]  /*1c4c0*/  LOP3.LUT R4, R4, 0xff, RZ, 0xc0, !PT ;  /* 0x000000ff04047812 */ /* 0x020fe200078ec0ff */
[----:B------:R-:W-:Y:S01]  /*1c4d0*/  BSSY B1, `(.L_x_299) ;  /* 0x0000013000017945 */ /* 0x000fe20003800000 */
[----:B------:R-:W-:Y:S02]  /*1c4e0*/  IADD3 R35, P2, R35, 0x88, RZ ;  /* 0x0000008823237810 */ /* 0x000fe40007f5e0ff */
[----:B------:R-:W-:Y:S02]  /*1c4f0*/  F2FP.F16.E5M2.UNPACK_B R4, R4 ;  /* 0x00000004ff04723e */ /* 0x000fe400020004ff */
[----:B------:R-:W-:Y:S01]  /*1c500*/  PRMT R6, RZ, 0x7610, R6 ;  /* 0x00007610ff067816 */ /* 0x000fe20000000006 */
[----:B------:R-:W-:Y:S01]  /*1c510*/  IMAD.X R38, RZ, RZ, R39, P2 ;  /* 0x000000ffff267224 */ /* 0x000fe200010e0627 */
[----:B------:R-:W-:Y:S01]  /*1c520*/  ISETP.GE.AND P2, PT, R34, 0x89, PT ;  /* 0x000000892200780c */ /* 0x000fe20003f46270 */
[----:B------:R-:W-:-:S02]  /*1c530*/  HADD2.F32 R4, -RZ, R4.H0_H0 ;  /* 0x20000004ff047230 */ /* 0x000fc40000004100 */
[----:B------:R-:W-:Y:S01]  /*1c540*/  IMAD R38, R38, UR6, RZ ;  /* 0x0000000626267c24 */ /* 0x000fe2000f8e02ff */
[----:B------:R-:W-:Y:S01]  /*1c550*/  ISETP.LT.OR P5, PT, R0, 0x1, !P2 ;  /* 0x000000010000780c */ /* 0x000fe200057a1670 */
[----:B------:R-:W-:-:S04]  /*1c560*/  IMAD.WIDE.U32 R36, R35, UR6, R36 ;  /* 0x0000000623247c25 */ /* 0x000fc8000f8e0024 */
[----:B------:R-:W-:Y:S01]  /*1c570*/  FMUL R4, R4, UR21 ;  /* 0x0000001504047c20 */ /* 0x000fe20008400000 */
[----:B------:R-:W-:-:S03]  /*1c580*/  IMAD R35, R35, UR7, R38 ;  /* 0x0000000723237c24 */ /* 0x000fc6000f8e0226 */
[----:B---3--:R-:W-:Y:S01]  /*1c590*/  FFMA R5, R5, UR20, R4 ;  /* 0x0000001405057c23 */ /* 0x008fe20008000004 */
[----:B------:R-:W-:-:S04]  /*1c5a0*/  IADD3 R4, P6, R36, UR8, RZ ;  /* 0x0000000824047c10 */ /* 0x000fc8000ffde0ff */
[----:B0-----:R-:W-:Y:S02]  /*1c5b0*/  F2FP.SATFINITE.E5M2.F32.PACK_AB_MERGE_C R7, RZ, R5, RZ ;  /* 0x00000005ff07723e */ /* 0x001fe400048060ff */
[----:B------:R-:W-:-:S03]  /*1c5c0*/  IADD3.X R5, R37, UR9, R35, P6, !PT ;  /* 0x0000000925057c10 */ /* 0x000fc6000b7fe423 */
[----:B------:R0:W-:Y:S01]  /*1c5d0*/  @!P3 STG.E.U8 desc[UR14][R30.64+0x1], R7 ;  /* 0x000001071e00b986 */ /* 0x0001e2000c10110e */
[----:B------:R-:W-:Y:S05]  /*1c5e0*/  @P5 BRA `(.L_x_300) ;  /* 0x0000000000045947 */ /* 0x000fea0003800000 */
[----:B------:R3:W5:Y:S02]  /*1c5f0*/  LDG.E.U8 R6, desc[UR14][R4.64] ;  /* 0x0000000e04067981 */ /* 0x000764000c1e1100 */
.L_x_300:
[----:B------:R-:W-:Y:S05]  /*1c600*/  BSYNC B1 ;  /* 0x0000000000017941 */ /* 0x000fea0003800000 */
.L_x_299:
        /* <DEDUP_REMOVED lines=13> */
.L_x_302:
[----:B------:R-:W-:Y:S05]  /*1c6e0*/  BSYNC B1 ;  /* 0x0000000000017941 */ /* 0x000fea0003800000 */
.L_x_301:
        /* <DEDUP_REMOVED lines=13> */
.L_x_304:
[----:B------:R-:W-:Y:S05]  /*1c7c0*/  BSYNC B1 ;  /* 0x0000000000017941 */ /* 0x000fea0003800000 */
.L_x_303:
        /* <DEDUP_REMOVED lines=13> */
.L_x_306:
[----:B------:R-:W-:Y:S05]  /*1c8a0*/  BSYNC B1 ;  /* 0x0000000000017941 */ /* 0x000fea0003800000 */
.L_x_305:
        /* <DEDUP_REMOVED lines=13> */
.L_x_308:
[----:B------:R-:W-:Y:S05]  /*1c980*/  BSYNC B1 ;  /* 0x0000000000017941 */ /* 0x000fea0003800000 */
.L_x_307:
        /* <DEDUP_REMOVED lines=13> */
.L_x_310:
[----:B------:R-:W-:Y:S05]  /*1ca60*/  BSYNC B1 ;  /* 0x0000000000017941 */ /* 0x000fea0003800000 */
.L_x_309:
        /* <DEDUP_REMOVED lines=13> */
.L_x_312:
[----:B------:R-:W-:Y:S05]  /*1cb40*/  BSYNC B1 ;  /* 0x0000000000017941 */ /* 0x000fea0003800000 */
.L_x_311:
        /* <DEDUP_REMOVED lines=13> */
.L_x_314:
[----:B------:R-:W-:Y:S05]  /*1cc20*/  BSYNC B1 ;  /* 0x0000000000017941 */ /* 0x000fea0003800000 */
.L_x_313:
        /* <DEDUP_REMOVED lines=13> */
.L_x_316:
[----:B------:R-:W-:Y:S05]  /*1cd00*/  BSYNC B1 ;  /* 0x0000000000017941 */ /* 0x000fea0003800000 */
.L_x_315:
        /* <DEDUP_REMOVED lines=13> */
.L_x_318:
[----:B------:R-:W-:Y:S05]  /*1cde0*/  BSYNC B1 ;  /* 0x0000000000017941 */ /* 0x000fea0003800000 */
.L_x_317:
        /* <DEDUP_REMOVED lines=13> */
.L_x_320:
[----:B------:R-:W-:Y:S05]  /*1cec0*/  BSYNC B1 ;  /* 0x0000000000017941 */ /* 0x000fea0003800000 */
.L_x_319:
        /* <DEDUP_REMOVED lines=13> */
.L_x_322:
[----:B------:R-:W-:Y:S05]  /*1cfa0*/  BSYNC B1 ;  /* 0x0000000000017941 */ /* 0x000fea0003800000 */
.L_x_321:
        /* <DEDUP_REMOVED lines=13> */
.L_x_324:
[----:B------:R-:W-:Y:S05]  /*1d080*/  BSYNC B1 ;  /* 0x0000000000017941 */ /* 0x000fea0003800000 */
.L_x_323:
        /* <DEDUP_REMOVED lines=13> */
.L_x_326:
[----:B------:R-:W-:Y:S05]  /*1d160*/  BSYNC B1 ;  /* 0x0000000000017941 */ /* 0x000fea0003800000 */
.L_x_325:
        /* <DEDUP_REMOVED lines=13> */
.L_x_328:
[----:B------:R-:W-:Y:S05]  /*1d240*/  BSYNC B1 ;  /* 0x0000000000017941 */ /* 0x000fea0003800000 */
.L_x_327:
        /* <DEDUP_REMOVED lines=13> */
.L_x_330:
[----:B------:R-:W-:Y:S05]  /*1d320*/  BSYNC B1 ;  /* 0x0000000000017941 */ /* 0x000fea0003800000 */
.L_x_329:
        /* <DEDUP_REMOVED lines=13> */
.L_x_332:
[----:B------:R-:W-:Y:S05]  /*1d400*/  BSYNC B1 ;  /* 0x0000000000017941 */ /* 0x000fea0003800000 */
.L_x_331:
        /* <DEDUP_REMOVED lines=13> */
.L_x_334:
[----:B------:R-:W-:Y:S05]  /*1d4e0*/  BSYNC B1 ;  /* 0x0000000000017941 */ /* 0x000fea0003800000 */
.L_x_333:
        /* <DEDUP_REMOVED lines=13> */
.L_x_336:
[----:B------:R-:W-:Y:S05]  /*1d5c0*/  BSYNC B1 ;  /* 0x0000000000017941 */ /* 0x000fea0003800000 */
.L_x_335:
        /* <DEDUP_REMOVED lines=13> */
.L_x_338:
[----:B------:R-:W-:Y:S05]  /*1d6a0*/  BSYNC B1 ;  /* 0x0000000000017941 */ /* 0x000fea0003800000 */
.L_x_337:
        /* <DEDUP_REMOVED lines=13> */
.L_x_340:
[----:B------:R-:W-:Y:S05]  /*1d780*/  BSYNC B1 ;  /* 0x0000000000017941 */ /* 0x000fea0003800000 */
.L_x_339:
        /* <DEDUP_REMOVED lines=13> */
.L_x_342:
[----:B------:R-:W-:Y:S05]  /*1d860*/  BSYNC B1 ;  /* 0x0000000000017941 */ /* 0x000fea0003800000 */
.L_x_341:
        /* <DEDUP_REMOVED lines=13> */
.L_x_344:
[----:B------:R-:W-:Y:S05]  /*1d940*/  BSYNC B1 ;  /* 0x0000000000017941 */ /* 0x000fea0003800000 */
.L_x_343:
        /* <DEDUP_REMOVED lines=13> */
.L_x_346:
[----:B------:R-:W-:Y:S05]  /*1da20*/  BSYNC B1 ;  /* 0x0000000000017941 */ /* 0x000fea0003800000 */
.L_x_345:
        /* <DEDUP_REMOVED lines=13> */
.L_x_348:
[----:B------:R-:W-:Y:S05]  /*1db00*/  BSYNC B1 ;  /* 0x0000000000017941 */ /* 0x000fea0003800000 */
.L_x_347:
        /* <DEDUP_REMOVED lines=13> */
.L_x_350:
[----:B------:R-:W-:Y:S05]  /*1dbe0*/  BSYNC B1 ;  /* 0x0000000000017941 */ /* 0x000fea0003800000 */
.L_x_349:
        /* <DEDUP_REMOVED lines=13> */
.L_x_352:
[----:B------:R-:W-:Y:S05]  /*1dcc0*/  BSYNC B1 ;  /* 0x0000000000017941 */ /* 0x000fea0003800000 */
.L_x_351:
        /* <DEDUP_REMOVED lines=13> */
.L_x_354:
[----:B------:R-:W-:Y:S05]  /*1dda0*/  BSYNC B1 ;  /* 0x0000000000017941 */ /* 0x000fea0003800000 */
.L_x_353:
        /* <DEDUP_REMOVED lines=13> */
.L_x_356:
[----:B------:R-:W-:Y:S05]  /*1de80*/  BSYNC B1 ;  /* 0x0000000000017941 */ /* 0x000fea0003800000 */
.L_x_355:
        /* <DEDUP_REMOVED lines=13> */
.L_x_358:
[----:B------:R-:W-:Y:S05]  /*1df60*/  BSYNC B1 ;  /* 0x0000000000017941 */ /* 0x000fea0003800000 */
.L_x_357:
        /* <DEDUP_REMOVED lines=13> */
.L_x_360:
[----:B------:R-:W-:Y:S05]  /*1e040*/  BSYNC B1 ;  /* 0x0000000000017941 */ /* 0x000fea0003800000 */
.L_x_359:
        /* <DEDUP_REMOVED lines=13> */
.L_x_362:
[----:B------:R-:W-:Y:S05]  /*1e120*/  BSYNC B1 ;  /* 0x0000000000017941 */ /* 0x000fea0003800000 */
.L_x_361:
        /* <DEDUP_REMOVED lines=13> */
.L_x_364:
[----:B------:R-:W-:Y:S05]  /*1e200*/  BSYNC B1 ;  /* 0x0000000000017941 */ /* 0x000fea0003800000 */
.L_x_363:
        /* <DEDUP_REMOVED lines=13> */
.L_x_366:
[----:B------:R-:W-:Y:S05]  /*1e2e0*/  BSYNC B1 ;  /* 0x0000000000017941 */ /* 0x000fea0003800000 */
.L_x_365:
        /* <DEDUP_REMOVED lines=13> */
.L_x_368:
[----:B------:R-:W-:Y:S05]  /*1e3c0*/  BSYNC B1 ;  /* 0x0000000000017941 */ /* 0x000fea0003800000 */
.L_x_367:
        /* <DEDUP_REMOVED lines=13> */
.L_x_370:
[----:B------:R-:W-:Y:S05]  /*1e4a0*/  BSYNC B1 ;  /* 0x0000000000017941 */ /* 0x000fea0003800000 */
.L_x_369:
        /* <DEDUP_REMOVED lines=13> */
.L_x_372:
[----:B------:R-:W-:Y:S05]  /*1e580*/  BSYNC B1 ;  /* 0x0000000000017941 */ /* 0x000fea0003800000 */
.L_x_371:
        /* <DEDUP_REMOVED lines=13> */
.L_x_374:
[----:B------:R-:W-:Y:S05]  /*1e660*/  BSYNC B1 ;  /* 0x0000000000017941 */ /* 0x000fea0003800000 */
.L_x_373:
        /* <DEDUP_REMOVED lines=13> */
.L_x_376:
[----:B------:R-:W-:Y:S05]  /*1e740*/  BSYNC B1 ;  /* 0x0000000000017941 */ /* 0x000fea0003800000 */
.L_x_375:
        /* <DEDUP_REMOVED lines=13> */
.L_x_378:
[----:B------:R-:W-:Y:S05]  /*1e820*/  BSYNC B1 ;  /* 0x0000000000017941 */ /* 0x000fea0003800000 */
.L_x_377:
        /* <DEDUP_REMOVED lines=13> */
.L_x_380:
[----:B------:R-:W-:Y:S05]  /*1e900*/  BSYNC B1 ;  /* 0x0000000000017941 */ /* 0x000fea0003800000 */
.L_x_379:
        /* <DEDUP_REMOVED lines=13> */
.L_x_382:
[----:B------:R-:W-:Y:S05]  /*1e9e0*/  BSYNC B1 ;  /* 0x0000000000017941 */ /* 0x000fea0003800000 */
.L_x_381:
        /* <DEDUP_REMOVED lines=13> */
.L_x_384:
[----:B------:R-:W-:Y:S05]  /*1eac0*/  BSYNC B1 ;  /* 0x0000000000017941 */ /* 0x000fea0003800000 */
.L_x_383:
        /* <DEDUP_REMOVED lines=13> */
.L_x_386:
[----:B------:R-:W-:Y:S05]  /*1eba0*/  BSYNC B1 ;  /* 0x0000000000017941 */ /* 0x000fea0003800000 */
.L_x_385:
        /* <DEDUP_REMOVED lines=13> */
.L_x_388:
[----:B------:R-:W-:Y:S05]  /*1ec80*/  BSYNC B1 ;  /* 0x0000000000017941 */ /* 0x000fea0003800000 */
.L_x_387:
        /* <DEDUP_REMOVED lines=13> */
.L_x_390:
[----:B------:R-:W-:Y:S05]  /*1ed60*/  BSYNC B1 ;  /* 0x0000000000017941 */ /* 0x000fea0003800000 */
.L_x_389:
        /* <DEDUP_REMOVED lines=13> */
.L_x_392:
[----:B------:R-:W-:Y:S05]  /*1ee40*/  BSYNC B1 ;  /* 0x0000000000017941 */ /* 0x000fea0003800000 */
.L_x_391:
        /* <DEDUP_REMOVED lines=13> */
.L_x_394:
[----:B------:R-:W-:Y:S05]  /*1ef20*/  BSYNC B1 ;  /* 0x0000000000017941 */ /* 0x000fea0003800000 */
.L_x_393:
        /* <DEDUP_REMOVED lines=13> */
.L_x_396:
[----:B------:R-:W-:Y:S05]  /*1f000*/  BSYNC B1 ;  /* 0x0000000000017941 */ /* 0x000fea0003800000 */
.L_x_395:
        /* <DEDUP_REMOVED lines=13> */
.L_x_398:
[----:B------:R-:W-:Y:S05]  /*1f0e0*/  BSYNC B1 ;  /* 0x0000000000017941 */ /* 0x000fea0003800000 */
.L_x_397:
        /* <DEDUP_REMOVED lines=13> */
.L_x_400:
[----:B------:R-:W-:Y:S05]  /*1f1c0*/  BSYNC B1 ;  /* 0x0000000000017941 */ /* 0x000fea0003800000 */
.L_x_399:
        /* <DEDUP_REMOVED lines=13> */
.L_x_402:
[----:B------:R-:W-:Y:S05]  /*1f2a0*/  BSYNC B1 ;  /* 0x0000000000017941 */ /* 0x000fea0003800000 */
.L_x_401:
        /* <DEDUP_REMOVED lines=13> */
.L_x_404:
[----:B------:R-:W-:Y:S05]  /*1f380*/  BSYNC B1 ;  /* 0x0000000000017941 */ /* 0x000fea0003800000 */
.L_x_403:
        /* <DEDUP_REMOVED lines=13> */
.L_x_406:
[----:B------:R-:W-:Y:S05]  /*1f460*/  BSYNC B1 ;  /* 0x0000000000017941 */ /* 0x000fea0003800000 */
.L_x_405:
        /* <DEDUP_REMOVED lines=13> */
.L_x_408:
[----:B------:R-:W-:Y:S05]  /*1f540*/  BSYNC B1 ;  /* 0x0000000000017941 */ /* 0x000fea0003800000 */
.L_x_407:
        /* <DEDUP_REMOVED lines=13> */
.L_x_410:
[----:B------:R-:W-:Y:S05]  /*1f620*/  BSYNC B1 ;  /* 0x0000000000017941 */ /* 0x000fea0003800000 */
.L_x_409:
        /* <DEDUP_REMOVED lines=13> */
.L_x_412:
[----:B------:R-:W-:Y:S05]  /*1f700*/  BSYNC B1 ;  /* 0x0000000000017941 */ /* 0x000fea0003800000 */
.L_x_411:
        /* <DEDUP_REMOVED lines=13> */
.L_x_414:
[----:B------:R-:W-:Y:S05]  /*1f7e0*/  BSYNC B1 ;  /* 0x0000000000017941 */ /* 0x000fea0003800000 */
.L_x_413:
        /* <DEDUP_REMOVED lines=13> */
.L_x_416:
[----:B------:R-:W-:Y:S05]  /*1f8c0*/  BSYNC B1 ;  /* 0x0000000000017941 */ /* 0x000fea0003800000 */
.L_x_415:
        /* <DEDUP_REMOVED lines=13> */
.L_x_418:
[----:B------:R-:W-:Y:S05]  /*1f9a0*/  BSYNC B1 ;  /* 0x0000000000017941 */ /* 0x000fea0003800000 */
.L_x_417:
        /* <DEDUP_REMOVED lines=13> */
.L_x_420:
[----:B------:R-:W-:Y:S05]  /*1fa80*/  BSYNC B1 ;  /* 0x0000000000017941 */ /* 0x000fea0003800000 */
.L_x_419:
        /* <DEDUP_REMOVED lines=13> */
.L_x_422:
[----:B------:R-:W-:Y:S05]  /*1fb60*/  BSYNC B1 ;  /* 0x0000000000017941 */ /* 0x000fea0003800000 */
.L_x_421:
        /* <DEDUP_REMOVED lines=13> */
.L_x_424:
[----:B------:R-:W-:Y:S05]  /*1fc40*/  BSYNC B1 ;  /* 0x0000000000017941 */ /* 0x000fea0003800000 */
.L_x_423:
        /* <DEDUP_REMOVED lines=13> */
.L_x_426:
[----:B------:R-:W-:Y:S05]  /*1fd20*/  BSYNC B1 ;  /* 0x0000000000017941 */ /* 0x000fea0003800000 */
.L_x_425:
        /* <DEDUP_REMOVED lines=13> */
.L_x_428:
[----:B------:R-:W-:Y:S05]  /*1fe00*/  BSYNC B1 ;  /* 0x0000000000017941 */ /* 0x000fea0003800000 */
.L_x_427:
        /* <DEDUP_REMOVED lines=13> */
.L_x_430:
[----:B------:R-:W-:Y:S05]  /*1fee0*/  BSYNC B1 ;  /* 0x0000000000017941 */ /* 0x000fea0003800000 */
.L_x_429:
        /* <DEDUP_REMOVED lines=13> */
.L_x_432:
[----:B------:R-:W-:Y:S05]  /*1ffc0*/  BSYNC B1 ;  /* 0x0000000000017941 */ /* 0x000fea0003800000 */
.L_x_431:
        /* <DEDUP_REMOVED lines=13> */
.L_x_434:
[----:B------:R-:W-:Y:S05]  /*200a0*/  BSYNC B1 ;  /* 0x0000000000017941 */ /* 0x000fea0003800000 */
.L_x_433:
        /* <DEDUP_REMOVED lines=13> */
.L_x_436:
[----:B------:R-:W-:Y:S05]  /*20180*/  BSYNC B1 ;  /* 0x0000000000017941 */ /* 0x000fea0003800000 */
.L_x_435:
        /* <DEDUP_REMOVED lines=13> */
.L_x_438:
[----:B------:R-:W-:Y:S05]  /*20260*/  BSYNC B1 ;  /* 0x0000000000017941 */ /* 0x000fea0003800000 */
.L_x_437:
        /* <DEDUP_REMOVED lines=13> */
.L_x_440:
[----:B------:R-:W-:Y:S05]  /*20340*/  BSYNC B1 ;  /* 0x0000000000017941 */ /* 0x000fea0003800000 */
.L_x_439:
        /* <DEDUP_REMOVED lines=13> */
.L_x_442:
[----:B------:R-:W-:Y:S05]  /*20420*/  BSYNC B1 ;  /* 0x0000000000017941 */ /* 0x000fea0003800000 */
.L_x_441:
        /* <DEDUP_REMOVED lines=13> */
.L_x_444:
[----:B------:R-:W-:Y:S05]  /*20500*/  BSYNC B1 ;  /* 0x0000000000017941 */ /* 0x000fea0003800000 */
.L_x_443:
        /* <DEDUP_REMOVED lines=13> */
.L_x_446:
[----:B------:R-:W-:Y:S05]  /*205e0*/  BSYNC B1 ;  /* 0x0000000000017941 */ /* 0x000fea0003800000 */
.L_x_445:
        /* <DEDUP_REMOVED lines=13> */
.L_x_448:
[----:B------:R-:W-:Y:S05]  /*206c0*/  BSYNC B1 ;  /* 0x0000000000017941 */ /* 0x000fea0003800000 */
.L_x_447:
        /* <DEDUP_REMOVED lines=13> */
.L_x_450:
[----:B------:R-:W-:Y:S05]  /*207a0*/  BSYNC B1 ;  /* 0x0000000000017941 */ /* 0x000fea0003800000 */
.L_x_449:
        /* <DEDUP_REMOVED lines=13> */
.L_x_452:
[----:B------:R-:W-:Y:S05]  /*20880*/  BSYNC B1 ;  /* 0x0000000000017941 */ /* 0x000fea0003800000 */
.L_x_451:
        /* <DEDUP_REMOVED lines=13> */
.L_x_454:
[----:B------:R-:W-:Y:S05]  /*20960*/  BSYNC B1 ;  /* 0x0000000000017941 */ /* 0x000fea0003800000 */
.L_x_453:
        /* <DEDUP_REMOVED lines=13> */
.L_x_456:
[----:B------:R-:W-:Y:S05]  /*20a40*/  BSYNC B1 ;  /* 0x0000000000017941 */ /* 0x000fea0003800000 */
.L_x_455:
        /* <DEDUP_REMOVED lines=13> */
.L_x_458:
[----:B------:R-:W-:Y:S05]  /*20b20*/  BSYNC B1 ;  /* 0x0000000000017941 */ /* 0x000fea0003800000 */
.L_x_457:
        /* <DEDUP_REMOVED lines=13> */
.L_x_460:
[----:B------:R-:W-:Y:S05]  /*20c00*/  BSYNC B1 ;  /* 0x0000000000017941 */ /* 0x000fea0003800000 */
.L_x_459:
        /* <DEDUP_REMOVED lines=13> */
.L_x_462:
[----:B------:R-:W-:Y:S05]  /*20ce0*/  BSYNC B1 ;  /* 0x0000000000017941 */ /* 0x000fea0003800000 */
.L_x_461:
        /* <DEDUP_REMOVED lines=13> */
.L_x_464:
[----:B------:R-:W-:Y:S05]  /*20dc0*/  BSYNC B1 ;  /* 0x0000000000017941 */ /* 0x000fea0003800000 */
.L_x_463:
        /* <DEDUP_REMOVED lines=13> */
.L_x_466:
[----:B------:R-:W-:Y:S05]  /*20ea0*/  BSYNC B1 ;  /* 0x0000000000017941 */ /* 0x000fea0003800000 */
.L_x_465:
        /* <DEDUP_REMOVED lines=13> */
.L_x_468:
[----:B------:R-:W-:Y:S05]  /*20f80*/  BSYNC B1 ;  /* 0x0000000000017941 */ /* 0x000fea0003800000 */
.L_x_467:
        /* <DEDUP_REMOVED lines=13> */
.L_x_470:
[----:B------:R-:W-:Y:S05]  /*21060*/  BSYNC B1 ;  /* 0x0000000000017941 */ /* 0x000fea0003800000 */
.L_x_469:
        /* <DEDUP_REMOVED lines=13> */
.L_x_472:
[----:B------:R-:W-:Y:S05]  /*21140*/  BSYNC B1 ;  /* 0x0000000000017941 */ /* 0x000fea0003800000 */
.L_x_471:
        /* <DEDUP_REMOVED lines=13> */
.L_x_474:
[----:B------:R-:W-:Y:S05]  /*21220*/  BSYNC B1 ;  /* 0x0000000000017941 */ /* 0x000fea0003800000 */
.L_x_473:
        /* <DEDUP_REMOVED lines=13> */
.L_x_476:
[----:B------:R-:W-:Y:S05]  /*21300*/  BSYNC B1 ;  /* 0x0000000000017941 */ /* 0x000fea0003800000 */
.L_x_475:
        /* <DEDUP_REMOVED lines=13> */
.L_x_478:
[----:B------:R-:W-:Y:S05]  /*213e0*/  BSYNC B1 ;  /* 0x0000000000017941 */ /* 0x000fea0003800000 */
.L_x_477:
        /* <DEDUP_REMOVED lines=13> */
.L_x_480:
[----:B------:R-:W-:Y:S05]  /*214c0*/  BSYNC B1 ;  /* 0x0000000000017941 */ /* 0x000fea0003800000 */
.L_x_479:
        /* <DEDUP_REMOVED lines=13> */
.L_x_482:
[----:B------:R-:W-:Y:S05]  /*215a0*/  BSYNC B1 ;  /* 0x0000000000017941 */ /* 0x000fea0003800000 */
.L_x_481:
        /* <DEDUP_REMOVED lines=13> */
.L_x_484:
[----:B------:R-:W-:Y:S05]  /*21680*/  BSYNC B1 ;  /* 0x0000000000017941 */ /* 0x000fea0003800000 */
.L_x_483:
        /* <DEDUP_REMOVED lines=13> */
.L_x_486:
[----:B------:R-:W-:Y:S05]  /*21760*/  BSYNC B1 ;  /* 0x0000000000017941 */ /* 0x000fea0003800000 */
.L_x_485:
        /* <DEDUP_REMOVED lines=13> */
.L_x_488:
[----:B------:R-:W-:Y:S05]  /*21840*/  BSYNC B1 ;  /* 0x0000000000017941 */ /* 0x000fea0003800000 */
.L_x_487:
        /* <DEDUP_REMOVED lines=13> */
.L_x_490:
[----:B------:R-:W-:Y:S05]  /*21920*/  BSYNC B1 ;  /* 0x0000000000017941 */ /* 0x000fea0003800000 */
.L_x_489:
        /* <DEDUP_REMOVED lines=13> */
.L_x_492:
[----:B------:R-:W-:Y:S05]  /*21a00*/  BSYNC B1 ;  /* 0x0000000000017941 */ /* 0x000fea0003800000 */
.L_x_491:
        /* <DEDUP_REMOVED lines=13> */
.L_x_494:
[----:B------:R-:W-:Y:S05]  /*21ae0*/  BSYNC B1 ;  /* 0x0000000000017941 */ /* 0x000fea0003800000 */
.L_x_493:
        /* <DEDUP_REMOVED lines=13> */
.L_x_496:
[----:B------:R-:W-:Y:S05]  /*21bc0*/  BSYNC B1 ;  /* 0x0000000000017941 */ /* 0x000fea0003800000 */
.L_x_495:
        /* <DEDUP_REMOVED lines=13> */
.L_x_498:
[----:B------:R-:W-:Y:S05]  /*21ca0*/  BSYNC B1 ;  /* 0x0000000000017941 */ /* 0x000fea0003800000 */
.L_x_497:
        /* <DEDUP_REMOVED lines=13> */
.L_x_500:
[----:B------:R-:W-:Y:S05]  /*21d80*/  BSYNC B1 ;  /* 0x0000000000017941 */ /* 0x000fea0003800000 */
.L_x_499:
        /* <DEDUP_REMOVED lines=13> */
.L_x_502:
[----:B------:R-:W-:Y:S05]  /*21e60*/  BSYNC B1 ;  /* 0x0000000000017941 */ /* 0x000fea0003800000 */
.L_x_501:
        /* <DEDUP_REMOVED lines=13> */
.L_x_504:
[----:B------:R-:W-:Y:S05]  /*21f40*/  BSYNC B1 ;  /* 0x0000000000017941 */ /* 0x000fea0003800000 */
.L_x_503:
        /* <DEDUP_REMOVED lines=13> */
.L_x_506:
[----:B------:R-:W-:Y:S05]  /*22020*/  BSYNC B1 ;  /* 0x0000000000017941 */ /* 0x000fea0003800000 */
.L_x_505:
        /* <DEDUP_REMOVED lines=13> */
.L_x_508:
[----:B------:R-:W-:Y:S05]  /*22100*/  BSYNC B1 ;  /* 0x0000000000017941 */ /* 0x000fea0003800000 */
.L_x_507:
        /* <DEDUP_REMOVED lines=13> */
.L_x_510:
[----:B------:R-:W-:Y:S05]  /*221e0*/  BSYNC B1 ;  /* 0x0000000000017941 */ /* 0x000fea0003800000 */
.L_x_509:
        /* <DEDUP_REMOVED lines=13> */
.L_x_512:
[----:B------:R-:W-:Y:S05]  /*222c0*/  BSYNC B1 ;  /* 0x0000000000017941 */ /* 0x000fea0003800000 */
.L_x_511:
        /* <DEDUP_REMOVED lines=13> */
.L_x_514:
[----:B------:R-:W-:Y:S05]  /*223a0*/  BSYNC B1 ;  /* 0x0000000000017941 */ /* 0x000fea0003800000 */
.L_x_513:
        /* <DEDUP_REMOVED lines=13> */
.L_x_516:
[----:B------:R-:W-:Y:S05]  /*22480*/  BSYNC B1 ;  /* 0x0000000000017941 */ /* 0x000fea0003800000 */
.L_x_515:
        /* <DEDUP_REMOVED lines=13> */
.L_x_518:
[----:B------:R-:W-:Y:S05]  /*22560*/  BSYNC B1 ;  /* 0x0000000000017941 */ /* 0x000fea0003800000 */
.L_x_517:
        /* <DEDUP_REMOVED lines=13> */
.L_x_520:
[----:B------:R-:W-:Y:S05]  /*22640*/  BSYNC B1 ;  /* 0x0000000000017941 */ /* 0x000fea0003800000 */
.L_x_519:
        /* <DEDUP_REMOVED lines=13> */
.L_x_522:
[----:B------:R-:W-:Y:S05]  /*22720*/  BSYNC B1 ;  /* 0x0000000000017941 */ /* 0x000fea0003800000 */
.L_x_521:
        /* <DEDUP_REMOVED lines=13> */
.L_x_524:
[----:B------:R-:W-:Y:S05]  /*22800*/  BSYNC B1 ;  /* 0x0000000000017941 */ /* 0x000fea0003800000 */
.L_x_523:
        /* <DEDUP_REMOVED lines=13> */
.L_x_526:
[----:B------:R-:W-:Y:S05]  /*228e0*/  BSYNC B1 ;  /* 0x0000000000017941 */ /* 0x000fea0003800000 */
.L_x_525:
        /* <DEDUP_REMOVED lines=13> */
.L_x_528:
[----:B------:R-:W-:Y:S05]  /*229c0*/  BSYNC B1 ;  /* 0x0000000000017941 */ /* 0x000fea0003800000 */
.L_x_527:
        /* <DEDUP_REMOVED lines=13> */
.L_x_530:
[----:B------:R-:W-:Y:S05]  /*22aa0*/  BSYNC B1 ;  /* 0x0000000000017941 */ /* 0x000fea0003800000 */
.L_x_529:
        /* <DEDUP_REMOVED lines=13> */
.L_x_532:
[----:B------:R-:W-:Y:S05]  /*22b80*/  BSYNC B1 ;  /* 0x0000000000017941 */ /* 0x000fea0003800000 */
.L_x_531:
        /* <DEDUP_REMOVED lines=13> */
.L_x_534:
[----:B------:R-:W-:Y:S05]  /*22c60*/  BSYNC B1 ;  /* 0x0000000000017941 */ /* 0x000fea0003800000 */
.L_x_533:
        /* <DEDUP_REMOVED lines=13> */
.L_x_536:
[----:B------:R-:W-:Y:S05]  /*22d40*/  BSYNC B1 ;  /* 0x0000000000017941 */ /* 0x000fea0003800000 */
.L_x_535:
        /* <DEDUP_REMOVED lines=13> */
.L_x_538:
[----:B------:R-:W-:Y:S05]  /*22e20*/  BSYNC B1 ;  /* 0x0000000000017941 */ /* 0x000fea0003800000 */
.L_x_537:
        /* <DEDUP_REMOVED lines=13> */
.L_x_540:
[----:B------:R-:W-:Y:S05]  /*22f00*/  BSYNC B1 ;  /* 0x0000000000017941 */ /* 0x000fea0003800000 */
.L_x_539:
        /* <DEDUP_REMOVED lines=13> */
.L_x_542:
[----:B------:R-:W-:Y:S05]  /*22fe0*/  BSYNC B1 ;  /* 0x0000000000017941 */ /* 0x000fea0003800000 */
.L_x_541:
        /* <DEDUP_REMOVED lines=13> */
.L_x_544:
[----:B------:R-:W-:Y:S05]  /*230c0*/  BSYNC B1 ;  /* 0x0000000000017941 */ /* 0x000fea0003800000 */
.L_x_543:
        /* <DEDUP_REMOVED lines=13> */
.L_x_546:
[----:B------:R-:W-:Y:S05]  /*231a0*/  BSYNC B1 ;  /* 0x0000000000017941 */ /* 0x000fea0003800000 */
.L_x_545:
[----:B--234-:R-:W2:Y:S01]  /*231b0*/  LDL.LU R3, [R1+0x444] ;  /* 0x0004440001037983 */ /* 0x01cea20000300800 */
[----:B-----5:R-:W-:Y:S01]  /*231c0*/  LOP3.LUT R6, R6, 0xff, RZ, 0xc0, !PT ;  /* 0x000000ff06067812 */ /* 0x020fe200078ec0ff */
[----:B------:R-:W-:Y:S01]  /*231d0*/  BSSY B1, `(.L_x_547) ;  /* 0x000000b000017945 */ /* 0x000fe20003800000 */
[----:B------:R-:W-:Y:S02]  /*231e0*/  ISETP.LT.OR P3, PT, R0, 0xf9, !P2 ;  /* 0x000000f90000780c */ /* 0x000fe40005761670 */
[----:B------:R-:W-:Y:S02]  /*231f0*/  F2FP.F16.E5M2.UNPACK_B R6, R6 ;  /* 0x00000006ff06723e */ /* 0x000fe400020004ff */
[----:B------:R-:W-:-:S03]  /*23200*/  PRMT R2, RZ, 0x7610, R2 ;  /* 0x00007610ff027816 */ /* 0x000fc60000000002 */
[----:B------:R-:W-:-:S05]  /*23210*/  HADD2.F32 R6, -RZ, R6.H0_H0 ;  /* 0x20000006ff067230 */ /* 0x000fca0000004100 */
[----:B------:R-:W-:-:S04]  /*23220*/  FMUL R6, R6, UR21 ;  /* 0x0000001506067c20 */ /* 0x000fc80008400000 */
[----:B--2---:R-:W-:-:S05]  /*23230*/  FFMA R6, R3, UR20, R6 ;  /* 0x0000001403067c23 */ /* 0x004fca0008000006 */
[----:B------:R-:W-:-:S05]  /*23240*/  F2FP.SATFINITE.E5M2.F32.PACK_AB_MERGE_C R3, RZ, R6, RZ ;  /* 0x00000006ff03723e */ /* 0x000fca00048060ff */
[----:B------:R2:W-:Y:S01]  /*23250*/  @!P1 STG.E.U8 desc[UR14][R30.64+0xf9], R3 ;  /* 0x0000f9031e009986 */ /* 0x0005e2000c10110e */
[----:B------:R-:W-:Y:S05]  /*23260*/  @P3 BRA `(.L_x_548) ;  /* 0x0000000000043947 */ /* 0x000fea0003800000 */
[----:B------:R3:W5:Y:S02]  /*23270*/  LDG.E.U8 R2, desc[UR14][R4.64+0xf8] ;  /* 0x0000f80e04027981 */ /* 0x000764000c1e1100 */
.L_x_548:
[----:B------:R-:W-:Y:S05]  /*23280*/  BSYNC B1 ;  /* 0x0000000000017941 */ /* 0x000fea0003800000 */
.L_x_547:
[----:B--2---:R-:W2:Y:S01]  /*23290*/  LDL.LU R3, [R1+0x448] ;  /* 0x0004480001037983 */ /* 0x004ea20000300800 */
        /* <DEDUP_REMOVED lines=12> */
.L_x_550:
[----:B------:R-:W-:Y:S05]  /*23360*/  BSYNC B1 ;  /* 0x0000000000017941 */ /* 0x000fea0003800000 */
.L_x_549:
[----:B------:R-:W-:Y:S05]  /*23370*/  @P2 BRA `(.L_x_551) ;  /* 0x0000004800842947 */ /* 0x000fea0003800000 */
[----:B------:R-:W2:Y:S01]  /*23380*/  LDL.LU R2, [R1+0x44c] ;  /* 0x00044c0001027983 */ /* 0x000ea20000300800 */
[----:B-----5:R-:W-:-:S04]  /*23390*/  LOP3.LUT R0, R0, 0xff, RZ, 0xc0, !PT ;  /* 0x000000ff00007812 */ /* 0x020fc800078ec0ff */
[----:B------:R-:W-:-:S05]  /*233a0*/  F2FP.F16.E5M2.UNPACK_B R0, R0 ;  /* 0x00000000ff00723e */ /* 0x000fca00020004ff */
[----:B------:R-:W-:-:S05]  /*233b0*/  HADD2.F32 R0, -RZ, R0.H0_H0 ;  /* 0x20000000ff007230 */ /* 0x000fca0000004100 */
[----:B------:R-:W-:-:S04]  /*233c0*/  FMUL R0, R0, UR21 ;  /* 0x0000001500007c20 */ /* 0x000fc80008400000 */
[----:B--2---:R-:W-:-:S05]  /*233d0*/  FFMA R0, R2, UR20, R0 ;  /* 0x0000001402007c23 */ /* 0x004fca0008000000 */
[----:B------:R-:W-:-:S05]  /*233e0*/  F2FP.SATFINITE.E5M2.F32.PACK_AB_MERGE_C R3, RZ, R0, RZ ;  /* 0x00000000ff03723e */ /* 0x000fca00048060ff */
[----:B------:R2:W-:Y:S01]  /*233f0*/  STG.E.U8 desc[UR14][R28.64+0xf9], R3 ;  /* 0x0000f9031c007986 */ /* 0x0005e2000c10110e */
[----:B------:R-:W-:Y:S05]  /*23400*/  BRA `(.L_x_551) ;  /* 0x0000004800607947 */ /* 0x000fea0003800000 */
.L_x_38:
[----:B------:R-:W-:Y:S01]  /*23410*/  ISETP.GE.AND P1, PT, R34, 0x1, PT ;  /* 0x000000012200780c */ /* 0x000fe20003f26270 */
[----:B------:R-:W-:Y:S01]  /*23420*/  FMUL R3, R3, UR20 ;  /* 0x0000001403037c20 */ /* 0x000fe20008400000 */
[----:B------:R-:W2:Y:S02]  /*23430*/  LDL.LU R37, [R1+0x200] ;  /* 0x0002000001257983 */ /* 0x000ea40000300800 */
[----:B------:R-:W-:Y:S02]  /*23440*/  ISETP.LT.OR P2, PT, R0, 0x2, !P1 ;  /* 0x000000020000780c */ /* 0x000fe40004f41670 */
[----:B------:R-:W-:Y:S01]  /*23450*/  F2FP.SATFINITE.E5M2.F32.PACK_AB_MERGE_C R3, RZ, R3, RZ ;  /* 0x00000003ff03723e */ /* 0x000fe200048060ff */
[----:B-----5:R-:W-:Y:S01]  /*23460*/  FMUL R2, R2, UR20 ;  /* 0x0000001402027c20 */ /* 0x020fe20008400000 */
[----:B------:R-:W-:Y:S01]  /*23470*/  FMUL R4, R4, UR20 ;  /* 0x0000001404047c20 */ /* 0x000fe20008400000 */
[----:B------:R-:W-:Y:S01]  /*23480*/  FMUL R5, R5, UR20 ;  /* 0x0000001405057c20 */ /* 0x000fe20008400000 */
[----:B------:R-:W-:Y:S01]  /*23490*/  ISETP.LT.OR P5, PT, R0, 0x9, !P1 ;  /* 0x000000090000780c */ /* 0x000fe20004fa1670 */
[----:B------:R-:W-:Y:S01]  /*234a0*/  FMUL R6, R6, UR20 ;  /* 0x0000001406067c20 */ /* 0x000fe20008400000 */
[----:B------:R-:W-:Y:S01]  /*234b0*/  FMUL R7, R7, UR20 ;  /* 0x0000001407077c20 */ /* 0x000fe20008400000 */
[----:B------:R-:W-:Y:S01]  /*234c0*/  FMUL R8, R8, UR20 ;  /* 0x0000001408087c20 */ /* 0x000fe20008400000 */
[----:B------:R-:W-:Y:S01]  /*234d0*/  FMUL R9, R9, UR20 ;  /* 0x0000001409097c20 */ /* 0x000fe20008400000 */
[----:B------:R-:W-:Y:S01]  /*234e0*/  FMUL R10, R10, UR20 ;  /* 0x000000140a0a7c20 */ /* 0x000fe20008400000 */
[----:B------:R-:W-:Y:S01]  /*234f0*/  FMUL R11, R11, UR20 ;  /* 0x000000140b0b7c20 */ /* 0x000fe20008400000 */
[----:B------:R0:W-:Y:S01]  /*23500*/  @!P2 STG.E.U8 desc[UR14][R24.64+0x1], R3 ;  /* 0x000001031800a986 */ /* 0x0001e2000c10110e */
[----:B------:R-:W-:-:S02]  /*23510*/  ISETP.LT.OR P2, PT, R0, 0x1, !P1 ;  /* 0x000000010000780c */ /* 0x000fc40004f41670 */
[----:B------:R-:W-:Y:S01]  /*23520*/  F2FP.SATFINITE.E5M2.F32.PACK_AB_MERGE_C R2, RZ, R2, RZ ;  /* 0x00000002ff02723e */ /* 0x000fe200048060ff */
[----:B------:R-:W-:Y:S01]  /*23530*/  FMUL R12, R12, UR20 ;  /* 0x000000140c0c7c20 */ /* 0x000fe20008400000 */
        /* <DEDUP_REMOVED lines=9> */
[----:B------:R-:W-:Y:S01]  /*235d0*/  @!P2 STG.E.U8 desc[UR14][R24.64], R2 ;  /* 0x000000021800a986 */ /* 0x000fe2000c10110e */
[----:B------:R-:W-:Y:S01]  /*235e0*/  ISETP.GE.AND P2, PT, R34, 0x9, PT ;  /* 0x000000092200780c */ /* 0x000fe20003f46270 */
[----:B------:R-:W-:Y:S01]  /*235f0*/  FMUL R22, R22, UR20 ;  /* 0x0000001416167c20 */ /* 0x000fe20008400000 */
[----:B------:R-:W-:Y:S01]  /*23600*/  FMUL R23, R23, UR20 ;  /* 0x0000001417177c20 */ /* 0x000fe20008400000 */
[----:B------:R-:W-:Y:S01]  /*23610*/  FMUL R152, R152, UR20 ;  /* 0x0000001498987c20 */ /* 0x000fe20008400000 */
[----:B------:R-:W-:Y:S01]  /*23620*/  ISETP.LT.OR P3, PT, R0, 0x1, !P2 ;  /* 0x000000010000780c */ /* 0x000fe20005761670 */
[----:B------:R-:W-:Y:S01]  /*23630*/  FMUL R153, R153, UR20 ;  /* 0x0000001499997c20 */ /* 0x000fe20008400000 */
[----:B------:R-:W-:Y:S01]  /*23640*/  F2FP.SATFINITE.E5M2.F32.PACK_AB_MERGE_C R4, RZ, R4, RZ ;  /* 0x00000004ff04723e */ /* 0x000fe200048060ff */
[----:B------:R-:W-:Y:S01]  /*23650*/  FMUL R154, R154, UR20 ;  /* 0x000000149a9a7c20 */ /* 0x000fe20008400000 */
        /* <DEDUP_REMOVED lines=10> */
[----:B------:R-:W-:-:S02]  /*23700*/  ISETP.LT.OR P3, PT, R0, 0x2, !P2 ;  /* 0x000000020000780c */ /* 0x000fc40005761670 */
        /* <DEDUP_REMOVED lines=11> */
[----:B------:R3:W-:Y:S01]  /*237c0*/  @!P3 STG.E.U8 desc[UR14][R26.64+0x1], R5 ;  /* 0x000001051a00b986 */ /* 0x0007e2000c10110e */
[----:B------:R-:W-:-:S03]  /*237d0*/  ISETP.LT.OR P3, PT, R0, 0xa, !P1 ;  /* 0x0000000a0000780c */ /* 0x000fc60004f61670 */
[----:B------:R-:W-:Y:S01]  /*237e0*/  @!P5 STG.E.U8 desc[UR14][R24.64+0x8], R6 ;  /* 0x000008061800d986 */ /* 0x000fe2000c10110e */
[----:B------:R-:W-:Y:S02]  /*237f0*/  ISETP.LT.OR P5, PT, R0, 0x9, !P2 ;  /* 0x000000090000780c */ /* 0x000fe400057a1670 */
[----:B------:R-:W-:Y:S01]  /*23800*/  F2FP.SATFINITE.E5M2.F32.PACK_AB_MERGE_C R8, RZ, R8, RZ ;  /* 0x00000008ff08723e */ /* 0x000fe200048060ff */
[----:B------:R-:W4:Y:S01]  /*23810*/  LDL.LU R36, [R1+0x204] ;  /* 0x0002040001247983 */ /* 0x000f220000300800 */
[----:B------:R-:W-:Y:S02]  /*23820*/  F2FP.SATFINITE.E5M2.F32.PACK_AB_MERGE_C R9, RZ, R9, RZ ;  /* 0x00000009ff09723e */ /* 0x000fe400048060ff */
[----:B------:R-:W-:Y:S01]  /*23830*/  F2FP.SATFINITE.E5M2.F32.PACK_AB_MERGE_C R10, RZ, R10, RZ ;  /* 0x0000000aff0a723e */ /* 0x000fe200048060ff */
[----:B------:R-:W-:Y:S01]  /*23840*/  FMUL R172, R172, UR20 ;  /* 0x00000014acac7c20 */ /* 0x000fe20008400000 */
[----:B------:R-:W-:Y:S01]  /*23850*/  F2FP.SATFINITE.E5M2.F32.PACK_AB_MERGE_C R11, RZ, R11, RZ ;  /* 0x0000000bff0b723e */ /* 0x000fe200048060ff */
[----:B------:R-:W-:Y:S01]  /*23860*/  @!P3 STG.E.U8 desc[UR14][R24.64+0x9], R7 ;  /* 0x000009071800b986 */ /* 0x000fe2000c10110e */
[----:B------:R-:W-:-:S03]  /*23870*/  ISETP.LT.OR P3, PT, R0, 0xa, !P2 ;  /* 0x0000000a0000780c */ /* 0x000fc60005761670 */
[----:B------:R-:W-:Y:S01]  /*23880*/  @!P5 STG.E.U8 desc[UR14][R26.64+0x8], R8 ;  /* 0x000008081a00d986 */ /* 0x000fe2000c10110e */
[C---:B------:R-:W-:Y:S02]  /*23890*/  ISETP.LT.OR P5, PT, R0.reuse, 0x11, !P1 ;  /* 0x000000110000780c */ /* 0x040fe40004fa1670 */
        /* <DEDUP_REMOVED lines=14> */
[----:B------:R-:W4:Y:S04]  /*23980*/  LDL.LU R32, [R1+0x210] ;  /* 0x0002100001207983 */ /* 0x000f280000300800 */
[----:B------:R-:W-:Y:S01]  /*23990*/  @!P3 STG.E.U8 desc[UR14][R24.64+0x11], R11 ;  /* 0x0000110b1800b986 */ /* 0x000fe2000c10110e */
[----:B------:R-:W-:-:S03]  /*239a0*/  ISETP.LT.OR P3, PT, R0, 0x12, !P2 ;  /* 0x000000120000780c */ /* 0x000fc60005761670 */
[----:B------:R-:W-:Y:S01]  /*239b0*/  @!P5 STG.E.U8 desc[UR14][R26.64+0x10], R12 ;  /* 0x0000100c1a00d986 */ /* 0x000fe2000c10110e */
[----:B------:R-:W-:Y:S02]  /*239c0*/  ISETP.LT.OR P5, PT, R0, 0x19, !P1 ;  /* 0x000000190000780c */ /* 0x000fe40004fa1670 */
[----:B------:R-:W-:Y:S01]  /*239d0*/  F2FP.SATFINITE.E5M2.F32.PACK_AB_MERGE_C R19, RZ, R19, RZ ;  /* 0x00000013ff13723e */ /* 0x000fe200048060ff */
[----:B------:R-:W-:Y:S01]  /*239e0*/  FMUL R174, R174, UR20 ;  /* 0x00000014aeae7c20 */ /* 0x000fe20008400000 */
[----:B------:R-:W-:Y:S01]  /*239f0*/  F2FP.SATFINITE.E5M2.F32.PACK_AB_MERGE_C R20, RZ, R20, RZ ;  /* 0x00000014ff14723e */ /* 0x000fe200048060ff */
[----:B------:R-:W-:Y:S01]  /*23a00*/  FMUL R175, R175, UR20 ;  /* 0x00000014afaf7c20 */ /* 0x000fe20008400000 */
[----:B------:R-:W-:Y:S01]  /*23a10*/  F2FP.SATFINITE.E5M2.F32.PACK_AB_MERGE_C R21, RZ, R21, RZ ;  /* 0x00000015ff15723e */ /* 0x000fe200048060ff */
[----:B------:R-:W-:Y:S01]  /*23a20*/  FMUL R176, R176, UR20 ;  /* 0x00000014b0b07c20 */ /* 0x000fe20008400000 */
[C---:B------:R-:W-:Y:S01]  /*23a30*/  ISETP.LT.OR P6, PT, R0.reuse, 0x29, !P2 ;  /* 0x000000290000780c */ /* 0x040fe200057c1670 */
        /* <DEDUP_REMOVED lines=10> */
[----:B------:R-:W-:Y:S01]  /*23ae0*/  F2FP.SATFINITE.E5M2.F32.PACK_AB_MERGE_C R153, RZ, R153, RZ ;  /* 0x00000099ff99723e */ /* 0x000fe200048060ff */
        /* <DEDUP_REMOVED lines=37> */
[----:B0-----:R-:W-:Y:S01]  /*23d40*/  F2FP.SATFINITE.E5M2.F32.PACK_AB_MERGE_C R3, RZ, R166, RZ ;  /* 0x000000a6ff03723e */ /* 0x001fe200048060ff */
[----:B------:R-:W-:Y:S01]  /*23d50*/  FMUL R189, R189, UR20 ;  /* 0x00000014bdbd7c20 */ /* 0x000fe20008400000 */
[----:B------:R-:W-:Y:S01]  /*23d60*/  F2FP.SATFINITE.E5M2.F32.PACK_AB_MERGE_C R167, RZ, R167, RZ ;  /* 0x000000a7ffa7723e */ /* 0x000fe200048060ff */
[----:B------:R-:W-:Y:S01]  /*23d70*/  FMUL R190, R190, UR20 ;  /* 0x00000014bebe7c20 */ /* 0x000fe20008400000 */
[----:B---3--:R-:W-:Y:S01]  /*23d80*/  F2FP.SATFINITE.E5M2.F32.PACK_AB_MERGE_C R5, RZ, R168, RZ ;  /* 0x000000a8ff05723e */ /* 0x008fe200048060ff */
[----:B------:R-:W-:Y:S01]  /*23d90*/  FMUL R191, R191, UR20 ;  /* 0x00000014bfbf7c20 */ /* 0x000fe20008400000 */
[----:B------:R-:W-:Y:S01]  /*23da0*/  F2FP.SATFINITE.E5M2.F32.PACK_AB_MERGE_C R169, RZ, R169, RZ ;  /* 0x000000a9ffa9723e */ /* 0x000fe200048060ff */
[----:B------:R-:W-:Y:S01]  /*23db0*/  @!P3 STG.E.U8 desc[UR14][R24.64+0x29], R23 ;  /* 0x000029171800b986 */ /* 0x000fe2000c10110e */
[----:B------:R-:W-:-:S03]  /*23dc0*/  ISETP.LT.OR P3, PT, R0, 0x31, !P1 ;  /* 0x000000310000780c */ /* 0x000fc60004f61670 */
[----:B------:R-:W-:Y:S01]  /*23dd0*/  @!P6 STG.E.U8 desc[UR14][R26.64+0x28], R152 ;  /* 0x000028981a00e986 */ /* 0x000fe2000c10110e */
[----:B------:R-:W-:-:S03]  /*23de0*/  ISETP.LT.OR P6, PT, R0, 0x32, !P1 ;  /* 0x000000320000780c */ /* 0x000fc60004fc1670 */
[----:B------:R-:W-:Y:S01]  /*23df0*/  @!P5 STG.E.U8 desc[UR14][R26.64+0x29], R153 ;  /* 0x000029991a00d986 */ /* 0x000fe2000c10110e */
[----:B------:R-:W-:Y:S02]  /*23e00*/  ISETP.LT.OR P5, PT, R0, 0x31, !P2 ;  /* 0x000000310000780c */ /* 0x000fe400057a1670 */
[----:B------:R-:W-:Y:S01]  /*23e10*/  F2FP.SATFINITE.E5M2.F32.PACK_AB_MERGE_C R171, RZ, R171, RZ ;  /* 0x000000abffab723e */ /* 0x000fe200048060ff */
[----:B------:R-:W-:Y:S01]  /*23e20*/  FMUL R192, R192, UR20 ;  /* 0x00000014c0c07c20 */ /* 0x000fe20008400000 */
[----:B------:R-:W-:Y:S01]  /*23e30*/  F2FP.SATFINITE.E5M2.F32.PACK_AB_MERGE_C R173, RZ, R173, RZ ;  /* 0x000000adffad723e */ /* 0x000fe200048060ff */
[----:B------:R-:W-:Y:S01]  /*23e40*/  @!P3 STG.E.U8 desc[UR14][R24.64+0x30], R154 ;  /* 0x0000309a1800b986 */ /* 0x000fe2000c10110e */
[----:B------:R-:W-:-:S03]  /*23e50*/  ISETP.LT.OR P3, PT, R0, 0x32, !P2 ;  /* 0x000000320000780c */ /* 0x000fc60005761670 */
[----:B------:R-:W-:Y:S01]  /*23e60*/  @!P6 STG.E.U8 desc[UR14][R24.64+0x31], R155 ;  /* 0x0000319b1800e986 */ /* 0x000fe2000c10110e */
[----:B------:R-:W-:-:S03]  /*23e70*/  ISETP.LT.OR P6, PT, R0, 0x39, !P1 ;  /* 0x000000390000780c */ /* 0x000fc60004fc1670 */
[----:B------:R-:W-:Y:S01]  /*23e80*/  @!P5 STG.E.U8 desc[UR14][R26.64+0x30], R156 ;  /* 0x0000309c1a00d986 */ /* 0x000fe2000c10110e */
[----:B------:R-:W-:Y:S01]  /*23e90*/  ISETP.LT.OR P5, PT, R0, 0x3a, !P1 ;  /* 0x0000003a0000780c */ /* 0x000fe20004fa1670 */
[----:B------:R-:W-:Y:S01]  /*23ea0*/  FMUL R193, R193, UR20 ;  /* 0x00000014c1c17c20 */ /* 0x000fe20008400000 */
[----:B------:R-:W-:Y:S01]  /*23eb0*/  FMUL R194, R194, UR20 ;  /* 0x00000014c2c27c20 */ /* 0x000fe20008400000 */
[----:B------:R-:W-:Y:S01]  /*23ec0*/  FMUL R195, R195, UR20 ;  /* 0x00000014c3c37c20 */ /* 0x000fe20008400000 */
[----:B------:R-:W-:Y:S01]  /*23ed0*/  FMUL R196, R196, UR20 ;  /* 0x00000014c4c47c20 */ /* 0x000fe20008400000 */
        /* <DEDUP_REMOVED lines=30> */
[----:B------:R0:W-:Y:S01]  /*240c0*/  @!P3 STG.E.U8 desc[UR14][R24.64+0x48], R3 ;  /* 0x000048031800b986 */ /* 0x0001e2000c10110e */
[----:B------:R-:W-:-:S03]  /*240d0*/  ISETP.LT.OR P3, PT, R0, 0x4a, !P2 ;  /* 0x0000004a0000780c */ /* 0x000fc60005761670 */
[----:B------:R-:W-:Y:S01]  /*240e0*/  @!P6 STG.E.U8 desc[UR14][R24.64+0x49], R167 ;  /* 0x000049a71800e986 */ /* 0x000fe2000c10110e */
[----:B------:R-:W-:-:S03]  /*240f0*/  ISETP.LT.OR P6, PT, R0, 0x51, !P1 ;  /* 0x000000510000780c */ /* 0x000fc60004fc1670 */
[----:B------:R3:W-:Y:S01]  /*24100*/  @!P5 STG.E.U8 desc[UR14][R26.64+0x48], R5 ;  /* 0x000048051a00d986 */ /* 0x0007e2000c10110e */
[C---:B------:R-:W-:Y:S02]  /*24110*/  ISETP.LT.OR P5, PT, R0.reuse, 0x52, !P1 ;  /* 0x000000520000780c */ /* 0x040fe40004fa1670 */
[----:B0-----:R-:W-:Y:S01]  /*24120*/  F2FP.SATFINITE.E5M2.F32.PACK_AB_MERGE_C R3, RZ, R170, RZ ;  /* 0x000000aaff03723e */ /* 0x001fe200048060ff */
[----:B------:R-:W-:Y:S02]  /*24130*/  FMUL R209, R209, UR20 ;  /* 0x00000014d1d17c20 */ /* 0x000fe40008400000 */
[----:B------:R-:W-:Y:S01]  /*24140*/  @!P3 STG.E.U8 desc[UR14][R26.64+0x49], R169 ;  /* 0x000049a91a00b986 */ /* 0x000fe2000c10110e */
[----:B------:R-:W-:-:S03]  /*24150*/  ISETP.LT.OR P3, PT, R0, 0x51, !P2 ;  /* 0x000000510000780c */ /* 0x000fc60005761670 */
[----:B------:R0:W-:Y:S01]  /*24160*/  @!P6 STG.E.U8 desc[UR14][R24.64+0x50], R3 ;  /* 0x000050031800e986 */ /* 0x0001e2000c10110e */
[C---:B------:R-:W-:Y:S02]  /*24170*/  ISETP.LT.OR P6, PT, R0.reuse, 0x52, !P2 ;  /* 0x000000520000780c */ /* 0x040fe400057c1670 */
[----:B---3--:R-:W-:Y:S01]  /*24180*/  F2FP.SATFINITE.E5M2.F32.PACK_AB_MERGE_C R5, RZ, R172, RZ ;  /* 0x000000acff05723e */ /* 0x008fe200048060ff */
        /* <DEDUP_REMOVED lines=10> */
[----:B0-----:R-:W-:Y:S01]  /*24230*/  F2FP.SATFINITE.E5M2.F32.PACK_AB_MERGE_C R3, RZ, R174, RZ ;  /* 0x000000aeff03723e */ /* 0x001fe200048060ff */
[----:B------:R-:W-:Y:S01]  /*24240*/  FMUL R214, R214, UR20 ;  /* 0x00000014d6d67c20 */ /* 0x000fe20008400000 */
[----:B------:R-:W-:Y:S01]  /*24250*/  F2FP.SATFINITE.E5M2.F32.PACK_AB_MERGE_C R175, RZ, R175, RZ ;  /* 0x000000afffaf723e */ /* 0x000fe200048060ff */
[----:B------:R-:W-:Y:S01]  /*24260*/  FMUL R215, R215, UR20 ;  /* 0x00000014d7d77c20 */ /* 0x000fe20008400000 */
[----:B------:R-:W-:Y:S01]  /*24270*/  FMUL R216, R216, UR20 ;  /* 0x00000014d8d87c20 */ /* 0x000fe20008400000 */
[----:B------:R0:W-:Y:S01]  /*24280*/  @!P5 STG.E.U8 desc[UR14][R24.64+0x58], R3 ;  /* 0x000058031800d986 */ /* 0x0001e2000c10110e */
[C---:B------:R-:W-:Y:S02]  /*24290*/  ISETP.LT.OR P5, PT, R0.reuse, 0x5a, !P2 ;  /* 0x0000005a0000780c */ /* 0x040fe400057a1670 */
[----:B---3--:R-:W-:Y:S01]  /*242a0*/  F2FP.SATFINITE.E5M2.F32.PACK_AB_MERGE_C R5, RZ, R176, RZ ;  /* 0x000000b0ff05723e */ /* 0x008fe200048060ff */
[----:B------:R-:W-:Y:S01]  /*242b0*/  @!P3 STG.E.U8 desc[UR14][R24.64+0x59], R175 ;  /* 0x000059af1800b986 */ /* 0x000fe2000c10110e */
[----:B------:R-:W-:-:S03]  /*242c0*/  ISETP.LT.OR P3, PT, R0, 0x61, !P1 ;  /* 0x000000610000780c */ /* 0x000fc60004f61670 */
[----:B------:R3:W-:Y:S01]  /*242d0*/  @!P6 STG.E.U8 desc[UR14][R26.64+0x58], R5 ;  /* 0x000058051a00e986 */ /* 0x0007e2000c10110e */
[----:B------:R-:W-:Y:S02]  /*242e0*/  ISETP.LT.OR P6, PT, R0, 0x62, !P1 ;  /* 0x000000620000780c */ /* 0x000fe40004fc1670 */
[----:B------:R-:W-:Y:S01]  /*242f0*/  F2FP.SATFINITE.E5M2.F32.PACK_AB_MERGE_C R177, RZ, R177, RZ ;  /* 0x000000b1ffb1723e */ /* 0x000fe200048060ff */
[----:B------:R-:W-:Y:S01]  /*24300*/  FMUL R217, R217, UR20 ;  /* 0x00000014d9d97c20 */ /* 0x000fe20008400000 */
[----:B0-----:R-:W-:Y:S01]  /*24310*/  F2FP.SATFINITE.E5M2.F32.PACK_AB_MERGE_C R3, RZ, R178, RZ ;  /* 0x000000b2ff03723e */ /* 0x001fe200048060ff */
[----:B------:R-:W-:Y:S01]  /*24320*/  FMUL R218, R218, UR20 ;  /* 0x00000014dada7c20 */ /* 0x000fe20008400000 */
[----:B------:R-:W-:Y:S01]  /*24330*/  F2FP.SATFINITE.E5M2.F32.PACK_AB_MERGE_C R179, RZ, R179, RZ ;  /* 0x000000b3ffb3723e */ /* 0x000fe200048060ff */
[----:B------:R-:W-:Y:S01]  /*24340*/  @!P5 STG.E.U8 desc[UR14][R26.64+0x59], R177 ;  /* 0x000059b11a00d986 */ /* 0x000fe2000c10110e */
[----:B------:R-:W-:-:S03]  /*24350*/  ISETP.LT.OR P5, PT, R0, 0x61, !P2 ;  /* 0x000000610000780c */ /* 0x000fc600057a1670 */
[----:B------:R0:W-:Y:S01]  /*24360*/  @!P3 STG.E.U8 desc[UR14][R24.64+0x60], R3 ;  /* 0x000060031800b986 */ /* 0x0001e2000c10110e */
[----:B------:R-:W-:-:S03]  /*24370*/  ISETP.LT.OR P3, PT, R0, 0x62, !P2 ;  /* 0x000000620000780c */ /* 0x000fc60005761670 */
[----:B------:R-:W-:Y:S01]  /*24380*/  @!P6 STG.E.U8 desc[UR14][R24.64+0x61], R179 ;  /* 0x000061b31800e986 */ /* 0x000fe2000c10110e */
[----:B------:R-:W-:Y:S02]  /*24390*/  ISETP.LT.OR P6, PT, R0, 0x69, !P1 ;  /* 0x000000690000780c */ /* 0x000fe40004fc1670 */
[----:B---3--:R-:W-:Y:S01]  /*243a0*/  F2FP.SATFINITE.E5M2.F32.PACK_AB_MERGE_C R5, RZ, R180, RZ ;  /* 0x000000b4ff05723e */ /* 0x008fe200048060ff */
[----:B------:R-:W-:Y:S01]  /*243b0*/  FMUL R219, R219, UR20 ;  /* 0x00000014dbdb7c20 */ /* 0x000fe20008400000 */
[----:B------:R-:W-:Y:S01]  /*243c0*/  F2FP.SATFINITE.E5M2.F32.PACK_AB_MERGE_C R181, RZ, R181, RZ ;  /* 0x000000b5ffb5723e */ /* 0x000fe200048060ff */
[----:B------:R-:W-:Y:S01]  /*243d0*/  FMUL R220, R220, UR20 ;  /* 0x00000014dcdc7c20 */ /* 0x000fe20008400000 */
[----:B------:R-:W-:Y:S01]  /*243e0*/  FMUL R221, R221, UR20 ;  /* 0x00000014dddd7c20 */ /* 0x000fe20008400000 */
[----:B------:R3:W-:Y:S01]  /*243f0*/  @!P5 STG.E.U8 desc[UR14][R26.64+0x60], R5 ;  /* 0x000060051a00d986 */ /* 0x0007e2000c10110e */
[C---:B------:R-:W-:Y:S02]  /*24400*/  ISETP.LT.OR P5, PT, R0.reuse, 0x6a, !P1 ;  /* 0x0000006a0000780c */ /* 0x040fe40004fa1670 */
[----:B0-----:R-:W-:Y:S01]  /*24410*/  F2FP.SATFINITE.E5M2.F32.PACK_AB_MERGE_C R3, RZ, R182, RZ ;  /* 0x000000b6ff03723e */ /* 0x001fe200048060ff */
[----:B------:R-:W-:Y:S01]  /*24420*/  @!P3 STG.E.U8 desc[UR14][R26.64+0x61], R181 ;  /* 0x000061b51a00b986 */ /* 0x000fe2000c10110e */
[----:B------:R-:W-:-:S03]  /*24430*/  ISETP.LT.OR P3, PT, R0, 0x69, !P2 ;  /* 0x000000690000780c */ /* 0x000fc60005761670 */
[----:B------:R0:W-:Y:S01]  /*24440*/  @!P6 STG.E.U8 desc[UR14][R24.64+0x68], R3 ;  /* 0x000068031800e986 */ /* 0x0001e2000c10110e */
[----:B------:R-:W-:Y:S02]  /*24450*/  ISETP.LT.OR P6, PT, R0, 0x6a, !P2 ;  /* 0x0000006a0000780c */ /* 0x000fe400057c1670 */
[----:B------:R-:W-:Y:S01]  /*24460*/  F2FP.SATFINITE.E5M2.F32.PACK_AB_MERGE_C R183, RZ, R183, RZ ;  /* 0x000000b7ffb7723e */ /* 0x000fe200048060ff */
[----:B------:R-:W-:Y:S01]  /*24470*/  FMUL R222, R222, UR20 ;  /* 0x00000014dede7c20 */ /* 0x000fe20008400000 */
[----:B---3--:R-:W-:Y:S01]  /*24480*/  F2FP.SATFINITE.E5M2.F32.PACK_AB_MERGE_C R5, RZ, R184, RZ ;  /* 0x000000b8ff05723e */ /* 0x008fe200048060ff */
        /* <DEDUP_REMOVED lines=57> */
[----:B------:R-:W4:Y:S01]  /*24820*/  LDL.LU R39, [R1+0x214] ;  /* 0x0002140001277983 */ /* 0x000f220000300800 */
[----:B---3--:R-:W-:-:S03]  /*24830*/  F2FP.SATFINITE.E5M2.F32.PACK_AB_MERGE_C R5, RZ, R200, RZ ;  /* 0x000000c8ff05723e */ /* 0x008fc600048060ff */
[----:B------:R0:W-:Y:S01]  /*24840*/  @!P5 STG.E.U8 desc[UR14][R24.64+0x88], R3 ;  /* 0x000088031800d986 */ /* 0x0001e2000c10110e */
[----:B------:R-:W-:-:S03]  /*24850*/  ISETP.LT.OR P5, PT, R0, 0x8a, !P2 ;  /* 0x0000008a0000780c */ /* 0x000fc600057a1670 */
[----:B------:R-:W-:Y:S01]  /*24860*/  @!P3 STG.E.U8 desc[UR14][R24.64+0x89], R199 ;  /* 0x000089c71800b986 */ /* 0x000fe2000c10110e */
[----:B------:R-:W-:-:S03]  /*24870*/  ISETP.LT.OR P3, PT, R0, 0x91, !P1 ;  /* 0x000000910000780c */ /* 0x000fc60004f61670 */
[----:B------:R3:W-:Y:S01]  /*24880*/  @!P6 STG.E.U8 desc[UR14][R26.64+0x88], R5 ;  /* 0x000088051a00e986 */ /* 0x0007e2000c10110e */
[----:B------:R-:W-:Y:S02]  /*24890*/  ISETP.LT.OR P6, PT, R0, 0x92, !P1 ;  /* 0x000000920000780c */ /* 0x000fe40004fc1670 */
[----:B------:R-:W-:Y:S01]  /*248a0*/  F2FP.SATFINITE.E5M2.F32.PACK_AB_MERGE_C R201, RZ, R201, RZ ;  /* 0x000000c9ffc9723e */ /* 0x000fe200048060ff */
[----:B------:R-:W-:Y:S01]  /*248b0*/  FMUL R235, R235, UR20 ;  /* 0x00000014ebeb7c20 */ /* 0x000fe20008400000 */
[----:B0-----:R-:W-:Y:S01]  /*248c0*/  F2FP.SATFINITE.E5M2.F32.PACK_AB_MERGE_C R3, RZ, R202, RZ ;  /* 0x000000caff03723e */ /* 0x001fe200048060ff */
[----:B------:R-:W4:Y:S01]  /*248d0*/  LDL.LU R38, [R1+0x218] ;  /* 0x0002180001267983 */ /* 0x000f220000300800 */
[----:B------:R-:W-:Y:S01]  /*248e0*/  F2FP.SATFINITE.E5M2.F32.PACK_AB_MERGE_C R203, RZ, R203, RZ ;  /* 0x000000cbffcb723e */ /* 0x000fe200048060ff */
[----:B------:R-:W-:Y:S01]  /*248f0*/  FMUL R236, R236, UR20 ;  /* 0x00000014ecec7c20 */ /* 0x000fe20008400000 */
[----:B------:R-:W-:Y:S01]  /*24900*/  F2FP.SATFINITE.E5M2.F32.PACK_AB_MERGE_C R205, RZ, R205, RZ ;  /* 0x000000cdffcd723e */ /* 0x000fe200048060ff */
[----:B------:R-:W-:Y:S01]  /*24910*/  @!P5 STG.E.U8 desc[UR14][R26.64+0x89], R201 ;  /* 0x000089c91a00d986 */ /* 0x000fe2000c10110e */
[C---:B------:R-:W-:Y:S01]  /*24920*/  ISETP.LT.OR P5, PT, R0.reuse, 0x91, !P2 ;  /* 0x000000910000780c */ /* 0x040fe200057a1670 */
[----:B--2---:R-:W-:Y:S01]  /*24930*/  FMUL R2, R37, UR20 ;  /* 0x0000001425027c20 */ /* 0x004fe20008400000 */
[----:B---3--:R-:W-:Y:S01]  /*24940*/  F2FP.SATFINITE.E5M2.F32.PACK_AB_MERGE_C R5, RZ, R204, RZ ;  /* 0x000000ccff05723e */ /* 0x008fe200048060ff */
[----:B------:R0:W-:Y:S01]  /*24950*/  @!P3 STG.E.U8 desc[UR14][R24.64+0x90], R3 ;  /* 0x000090031800b986 */ /* 0x0001e2000c10110e */
[C---:B------:R-:W-:Y:S01]  /*24960*/  ISETP.LT.OR P3, PT, R0.reuse, 0x92, !P2 ;  /* 0x000000920000780c */ /* 0x040fe20005761670 */
[----:B------:R-:W-:Y:S01]  /*24970*/  FMUL R237, R237, UR20 ;  /* 0x00000014eded7c20 */ /* 0x000fe20008400000 */
[----:B------:R-:W-:Y:S01]  /*24980*/  F2FP.SATFINITE.E5M2.F32.PACK_AB_MERGE_C R207, RZ, R207, RZ ;  /* 0x000000cfffcf723e */ /* 0x000fe200048060ff */
[----:B------:R-:W-:Y:S01]  /*24990*/  @!P6 STG.E.U8 desc[UR14][R24.64+0x91], R203 ;  /* 0x000091cb1800e986 */ /* 0x000fe2000c10110e */
[----:B------:R-:W-:-:S02]  /*249a0*/  ISETP.LT.OR P6, PT, R0, 0x99, !P1 ;  /* 0x000000990000780c */ /* 0x000fc40004fc1670 */
[----:B------:R-:W-:Y:S01]  /*249b0*/  F2FP.SATFINITE.E5M2.F32.PACK_AB_MERGE_C R209, RZ, R209, RZ ;  /* 0x000000d1ffd1723e */ /* 0x000fe200048060ff */
[----:B------:R-:W2:Y:S01]  /*249c0*/  LDL.LU R37, [R1+0x21c] ;  /* 0x00021c0001257983 */ /* 0x000ea20000300800 */
[----:B------:R-:W-:Y:S02]  /*249d0*/  F2FP.SATFINITE.E5M2.F32.PACK_AB_MERGE_C R211, RZ, R211, RZ ;  /* 0x000000d3ffd3723e */ /* 0x000fe400048060ff */
[----:B------:R-:W-:Y:S01]  /*249e0*/  F2FP.SATFINITE.E5M2.F32.PACK_AB_MERGE_C R213, RZ, R213, RZ ;  /* 0x000000d5ffd5723e */ /* 0x000fe200048060ff */
[----:B------:R3:W-:Y:S01]  /*249f0*/  @!P5 STG.E.U8 desc[UR14][R26.64+0x90], R5 ;  /* 0x000090051a00d986 */ /* 0x0007e2000c10110e */
[C---:B------:R-:W-:Y:S02]  /*24a00*/  ISETP.LT.OR P5, PT, R0.reuse, 0x9a, !P1 ;  /* 0x0000009a0000780c */ /* 0x040fe40004fa1670 */
[----:B0-----:R-:W-:Y:S01]  /*24a10*/  F2FP.SATFINITE.E5M2.F32.PACK_AB_MERGE_C R3, RZ, R206, RZ ;  /* 0x000000ceff03723e */ /* 0x001fe200048060ff */
[----:B------:R-:W-:Y:S01]  /*24a20*/  @!P3 STG.E.U8 desc[UR14][R26.64+0x91], R205 ;  /* 0x000091cd1a00b986 */ /* 0x000fe2000c10110e */
[----:B------:R-:W-:-:S02]  /*24a30*/  ISETP.LT.OR P3, PT, R0, 0x99, !P2 ;  /* 0x000000990000780c */ /* 0x000fc40005761670 */
[----:B------:R-:W-:Y:S01]  /*24a40*/  F2FP.SATFINITE.E5M2.F32.PACK_AB_MERGE_C R215, RZ, R215, RZ ;  /* 0x000000d7ffd7723e */ /* 0x000fe200048060ff */
[----:B------:R0:W-:Y:S01]  /*24a50*/  @!P6 STG.E.U8 desc[UR14][R24.64+0x98], R3 ;  /* 0x000098031800e986 */ /* 0x0001e2000c10110e */
[C---:B------:R-:W-:Y:S02]  /*24a60*/  ISETP.LT.OR P6, PT, R0.reuse, 0x9a, !P2 ;  /* 0x0000009a0000780c */ /* 0x040fe400057c1670 */
[----:B------:R-:W-:Y:S02]  /*24a70*/  F2FP.SATFINITE.E5M2.F32.PACK_AB_MERGE_C R217, RZ, R217, RZ ;  /* 0x000000d9ffd9723e */ /* 0x000fe400048060ff */
[----:B---3--:R-:W-:Y:S01]  /*24a80*/  F2FP.SATFINITE.E5M2.F32.PACK_AB_MERGE_C R5, RZ, R208, RZ ;  /* 0x000000d0ff05723e */ /* 0x008fe200048060ff */
[----:B------:R-:W-:Y:S01]  /*24a90*/  @!P5 STG.E.U8 desc[UR14][R24.64+0x99], R207 ;  /* 0x000099cf1800d986 */ /* 0x000fe2000c10110e */
[C---:B------:R-:W-:Y:S02]  /*24aa0*/  ISETP.LT.OR P5, PT, R0.reuse, 0xa1, !P1 ;  /* 0x000000a10000780c */ /* 0x040fe40004fa1670 */
[----:B------:R-:W-:Y:S01]  /*24ab0*/  F2FP.SATFINITE.E5M2.F32.PACK_AB_MERGE_C R219, RZ, R219, RZ ;  /* 0x000000dbffdb723e */ /* 0x000fe200048060ff */
[----:B------:R3:W-:Y:S01]  /*24ac0*/  @!P3 STG.E.U8 desc[UR14][R26.64+0x98], R5 ;  /* 0x000098051a00b986 */ /* 0x0007e2000c10110e */
[----:B------:R-:W-:-:S02]  /*24ad0*/  ISETP.LT.OR P3, PT, R0, 0xa2, !P1 ;  /* 0x000000a20000780c */ /* 0x000fc40004f61670 */
[----:B0-----:R-:W-:Y:S01]  /*24ae0*/  F2FP.SATFINITE.E5M2.F32.PACK_AB_MERGE_C R3, RZ, R210, RZ ;  /* 0x000000d2ff03723e */ /* 0x001fe200048060ff */
[----:B------:R-:W-:Y:S01]  /*24af0*/  @!P6 STG.E.U8 desc[UR14][R26.64+0x99], R209 ;  /* 0x000099d11a00e986 */ /* 0x000fe2000c10110e */
[C---:B------:R-:W-:Y:S02]  /*24b00*/  ISETP.LT.OR P6, PT, R0.reuse, 0xa1, !P2 ;  /* 0x000000a10000780c */ /* 0x040fe400057c1670 */
[----:B------:R-:W-:Y:S02]  /*24b10*/  F2FP.SATFINITE.E5M2.F32.PACK_AB_MERGE_C R221, RZ, R221, RZ ;  /* 0x000000ddffdd723e */ /* 0x000fe400048060ff */
[----:B------:R-:W-:Y:S01]  /*24b20*/  F2FP.SATFINITE.E5M2.F32.PACK_AB_MERGE_C R223, RZ, R223, RZ ;  /* 0x000000dfffdf723e */ /* 0x000fe200048060ff */
[----:B------:R0:W-:Y:S01]  /*24b30*/  @!P5 STG.E.U8 desc[UR14][R24.64+0xa0], R3 ;  /* 0x0000a0031800d986 */ /* 0x0001e2000c10110e */
[C---:B------:R-:W-:Y:S02]  /*24b40*/  ISETP.LT.OR P5, PT, R0.reuse, 0xa2, !P2 ;  /* 0x000000a20000780c */ /* 0x040fe400057a1670 */
[----:B---3--:R-:W-:Y:S01]  /*24b50*/  F2FP.SATFINITE.E5M2.F32.PACK_AB_MERGE_C R5, RZ, R212, RZ ;  /* 0x000000d4ff05723e */ /* 0x008fe200048060ff */
[----:B------:R-:W-:Y:S01]  /*24b60*/  @!P3 STG.E.U8 desc[UR14][R24.64+0xa1], R211 ;  /* 0x0000a1d31800b986 */ /* 0x000fe2000c10110e */
[----:B------:R-:W-:-:S02]  /*24b70*/  ISETP.LT.OR P3, PT, R0, 0xa9, !P1 ;  /* 0x000000a90000780c */ /* 0x000fc40004f61670 */
[----:B------:R-:W-:Y:S01]  /*24b80*/  F2FP.SATFINITE.E5M2.F32.PACK_AB_MERGE_C R225, RZ, R225, RZ ;  /* 0x000000e1ffe1723e */ /* 0x000fe200048060ff */
[----:B------:R3:W-:Y:S01]  /*24b90*/  @!P6 STG.E.U8 desc[UR14][R26.64+0xa0], R5 ;  /* 0x0000a0051a00e986 */ /* 0x0007e2000c10110e */
[C---:B------:R-:W-:Y:S02]  /*24ba0*/  ISETP.LT.OR P6, PT, R0.reuse, 0xaa, !P1 ;  /* 0x000000aa0000780c */ /* 0x040fe40004fc1670 */
[----:B------:R-:W-:Y:S02]  /*24bb0*/  F2FP.SATFINITE.E5M2.F32.PACK_AB_MERGE_C R227, RZ, R227, RZ ;  /* 0x000000e3ffe3723e */ /* 0x000fe400048060ff */
[----:B0-----:R-:W-:Y:S01]  /*24bc0*/  F2FP.SATFINITE.E5M2.F32.PACK_AB_MERGE_C R3, RZ, R214, RZ ;  /* 0x000000d6ff03723e */ /* 0x001fe200048060ff */
[----:B------:R-:W-:Y:S01]  /*24bd0*/  @!P5 STG.E.U8 desc[UR14][R26.64+0xa1], R213 ;  /* 0x0000a1d51a00d986 */ /* 0x000fe2000c10110e */
[C---:B------:R-:W-:Y:S02]  /*24be0*/  ISETP.LT.OR P5, PT, R0.reuse, 0xa9, !P2 ;  /* 0x000000a90000780c */ /* 0x040fe400057a1670 */
[----:B------:R-:W-:Y:S01]  /*24bf0*/  F2FP.SATFINITE.E5M2.F32.PACK_AB_MERGE_C R229, RZ, R229, RZ ;  /* 0x000000e5ffe5723e */ /* 0x000fe200048060ff */
[----:B------:R0:W-:Y:S01]  /*24c00*/  @!P3 STG.E.U8 desc[UR14][R24.64+0xa8], R3 ;  /* 0x0000a8031800b986 */ /* 0x0001e2000c10110e */
[----:B------:R-:W-:-:S02]  /*24c10*/  ISETP.LT.OR P3, PT, R0, 0xaa, !P2 ;  /* 0x000000aa0000780c */ /* 0x000fc40005761670 */
[----:B---3--:R-:W-:Y:S01]  /*24c20*/  F2FP.SATFINITE.E5M2.F32.PACK_AB_MERGE_C R5, RZ, R216, RZ ;  /* 0x000000d8ff05723e */ /* 0x008fe200048060ff */
[----:B------:R-:W-:Y:S01]  /*24c30*/  @!P6 STG.E.U8 desc[UR14][R24.64+0xa9], R215 ;  /* 0x0000a9d71800e986 */ /* 0x000fe2000c10110e */
[C---:B------:R-:W-:Y:S02]  /*24c40*/  ISETP.LT.OR P6, PT, R0.reuse, 0xb1, !P1 ;  /* 0x000000b10000780c */ /* 0x040fe40004fc1670 */
        /* <DEDUP_REMOVED lines=19> */
[----:B------:R-:W-:-:S05]  /*24d80*/  ISETP.LT.OR P6, PT, R0, 0xb9, !P2 ;  /* 0x000000b90000780c */ /* 0x000fca00057c1670 */
[----:B------:R0:W-:Y:S01]  /*24d90*/  @!P5 STG.E.U8 desc[UR14][R24.64+0xb8], R3 ;  /* 0x0000b8031800d986 */ /* 0x0001e2000c10110e */
[C---:B------:R-:W-:Y:S02]  /*24da0*/  ISETP.LT.OR P5, PT, R0.reuse, 0xba, !P2 ;  /* 0x000000ba0000780c */ /* 0x040fe400057a1670 */
[----:B---3--:R-:W-:Y:S01]  /*24db0*/  F2FP.SATFINITE.E5M2.F32.PACK_AB_MERGE_C R5, RZ, R224, RZ ;  /* 0x000000e0ff05723e */ /* 0x008fe200048060ff */
[----:B------:R-:W-:Y:S01]  /*24dc0*/  @!P3 STG.E.U8 desc[UR14][R24.64+0xb9], R223 ;  /* 0x0000b9df1800b986 */ /* 0x000fe2000c10110e */
[----:B------:R-:W-:-:S03]  /*24dd0*/  ISETP.LT.OR P3, PT, R0, 0xc1, !P1 ;  /* 0x000000c10000780c */ /* 0x000fc60004f61670 */
[----:B------:R3:W-:Y:S01]  /*24de0*/  @!P6 STG.E.U8 desc[UR14][R26.64+0xb8], R5 ;  /* 0x0000b8051a00e986 */ /* 0x0007e2000c10110e */
[----:B------:R-:W-:Y:S02]  /*24df0*/  ISETP.LT.OR P6, PT, R0, 0xc2, !P1 ;  /* 0x000000c20000780c */ /* 0x000fe40004fc1670 */
[----:B0-----:R-:W-:-:S03]  /*24e00*/  F2FP.SATFINITE.E5M2.F32.PACK_AB_MERGE_C R3, RZ, R226, RZ ;  /* 0x000000e2ff03723e */ /* 0x001fc600048060ff */
[----:B------:R-:W-:Y:S01]  /*24e10*/  @!P5 STG.E.U8 desc[UR14][R26.64+0xb9], R225 ;  /* 0x0000b9e11a00d986 */ /* 0x000fe2000c10110e */
[----:B------:R-:W-:-:S03]  /*24e20*/  ISETP.LT.OR P5, PT, R0, 0xc1, !P2 ;  /* 0x000000c10000780c */ /* 0x000fc600057a1670 */
[----:B------:R0:W-:Y:S01]  /*24e30*/  @!P3 STG.E.U8 desc[UR14][R24.64+0xc0], R3 ;  /* 0x0000c0031800b986 */ /* 0x0001e2000c10110e */
[C---:B------:R-:W-:Y:S02]  /*24e40*/  ISETP.LT.OR P3, PT, R0.reuse, 0xc2, !P2 ;  /* 0x000000c20000780c */ /* 0x040fe40005761670 */
[----:B---3--:R-:W-:Y:S01]  /*24e50*/  F2FP.SATFINITE.E5M2.F32.PACK_AB_MERGE_C R5, RZ, R228, RZ ;  /* 0x000000e4ff05723e */ /* 0x008fe200048060ff */
[----:B------:R-:W-:Y:S01]  /*24e60*/  @!P6 STG.E.U8 desc[UR14][R24.64+0xc1], R227 ;  /* 0x0000c1e31800e986 */ /* 0x000fe2000c10110e */
[----:B------:R-:W-:-:S05]  /*24e70*/  ISETP.LT.OR P6, PT, R0, 0xc9, !P1 ;  /* 0x000000c90000780c */ /* 0x000fca0004fc1670 */
[----:B------:R3:W-:Y:S01]  /*24e80*/  @!P5 STG.E.U8 desc[UR14][R26.64+0xc0], R5 ;  /* 0x0000c0051a00d986 */ /* 0x0007e2000c10110e */
[C---:B------:R-:W-:Y:S02]  /*24e90*/  ISETP.LT.OR P5, PT, R0.reuse, 0xca, !P1 ;  /* 0x000000ca0000780c */ /* 0x040fe40004fa1670 */
[----:B0-----:R-:W-:Y:S01]  /*24ea0*/  F2FP.SATFINITE.E5M2.F32.PACK_AB_MERGE_C R3, RZ, R230, RZ ;  /* 0x000000e6ff03723e */ /* 0x001fe200048060ff */
[----:B------:R-:W-:Y:S01]  /*24eb0*/  @!P3 STG.E.U8 desc[UR14][R26.64+0xc1], R229 ;  /* 0x0000c1e51a00b986 */ /* 0x000fe2000c10110e */
[----:B------:R-:W-:-:S03]  /*24ec0*/  ISETP.LT.OR P3, PT, R0, 0xc9, !P2 ;  /* 0x000000c90000780c */ /* 0x000fc60005761670 */
[----:B------:R0:W-:Y:S01]  /*24ed0*/  @!P6 STG.E.U8 desc[UR14][R24.64+0xc8], R3 ;  /* 0x0000c8031800e986 */ /* 0x0001e2000c10110e */
[----:B------:R-:W-:Y:S02]  /*24ee0*/  ISETP.LT.OR P6, PT, R0, 0xca, !P2 ;  /* 0x000000ca0000780c */ /* 0x000fe400057c1670 */
[----:B---3--:R-:W-:-:S03]  /*24ef0*/  F2FP.SATFINITE.E5M2.F32.PACK_AB_MERGE_C R5, RZ, R232, RZ ;  /* 0x000000e8ff05723e */ /* 0x008fc600048060ff */
[----:B------:R-:W-:Y:S01]  /*24f00*/  @!P5 STG.E.U8 desc[UR14][R24.64+0xc9], R231 ;  /* 0x0000c9e71800d986 */ /* 0x000fe2000c10110e */
[----:B------:R-:W-:-:S03]  /*24f10*/  ISETP.LT.OR P5, PT, R0, 0xd1, !P1 ;  /* 0x000000d10000780c */ /* 0x000fc60004fa1670 */
[----:B------:R3:W-:Y:S01]  /*24f20*/  @!P3 STG.E.U8 desc[UR14][R26.64+0xc8], R5 ;  /* 0x0000c8051a00b986 */ /* 0x0007e2000c10110e */
[C---:B------:R-:W-:Y:S02]  /*24f30*/  ISETP.LT.OR P3, PT, R0.reuse, 0xd2, !P1 ;  /* 0x000000d20000780c */ /* 0x040fe40004f61670 */
[----:B0-----:R-:W-:Y:S01]  /*24f40*/  F2FP.SATFINITE.E5M2.F32.PACK_AB_MERGE_C R3, RZ, R234, RZ ;  /* 0x000000eaff03723e */ /* 0x001fe200048060ff */
[----:B------:R-:W-:Y:S01]  /*24f50*/  @!P6 STG.E.U8 desc[UR14][R26.64+0xc9], R233 ;  /* 0x0000c9e91a00e986 */ /* 0x000fe2000c10110e */
[----:B------:R-:W-:Y:S01]  /*24f60*/  ISETP.LT.OR P6, PT, R0, 0xd1, !P2 ;  /* 0x000000d10000780c */ /* 0x000fe200057c1670 */
[----:B----4-:R-:W-:-:S04]  /*24f70*/  FMUL R2, R35, UR20 ;  /* 0x0000001423027c20 */ /* 0x010fc80008400000 */
[----:B------:R0:W-:Y:S01]  /*24f80*/  @!P5 STG.E.U8 desc[UR14][R24.64+0xd0], R3 ;  /* 0x0000d0031800d986 */ /* 0x0001e2000c10110e */
[C---:B------:R-:W-:Y:S02]  /*24f90*/  ISETP.LT.OR P5, PT, R0.reuse, 0xd2, !P2 ;  /* 0x000000d20000780c */ /* 0x040fe400057a1670 */
[----:B---3--:R-:W-:Y:S01]  /*24fa0*/  F2FP.SATFINITE.E5M2.F32.PACK_AB_MERGE_C R5, RZ, R236, RZ ;  /* 0x000000ecff05723e */ /* 0x008fe200048060ff */
[----:B------:R-:W-:Y:S01]  /*24fb0*/  @!P3 STG.E.U8 desc[UR14][R24.64+0xd1], R235 ;  /* 0x0000d1eb1800b986 */ /* 0x000fe2000c10110e */
[----:B------:R-:W-:-:S03]  /*24fc0*/  ISETP.LT.OR P3, PT, R0, 0xd9, !P1 ;  /* 0x000000d90000780c */ /* 0x000fc60004f61670 */
[----:B------:R3:W-:Y:S01]  /*24fd0*/  @!P6 STG.E.U8 desc[UR14][R26.64+0xd0], R5 ;  /* 0x0000d0051a00e986 */ /* 0x0007e2000c10110e */
[----:B------:R-:W-:Y:S01]  /*24fe0*/  ISETP.LT.OR P6, PT, R0, 0xda, !P1 ;  /* 0x000000da0000780c */ /* 0x000fe20004fc1670 */
[----:B0-----:R-:W-:Y:S02]  /*24ff0*/  FMUL R3, R36, UR20 ;  /* 0x0000001424037c20 */ /* 0x001fe40008400000 */
[----:B------:R-:W4:Y:S03]  /*25000*/  LDL.LU R36, [R1+0x220] ;  /* 0x0002200001247983 */ /* 0x000f260000300800 */
[----:B------:R-:W-:Y:S01]  /*25010*/  F2FP.SATFINITE.E5M2.F32.PACK_AB_MERGE_C R9, RZ, R3, RZ ;  /* 0x00000003ff09723e */ /* 0x000fe200048060ff */
[----:B------:R-:W4:Y:S01]  /*25020*/  LDL.LU R35, [R1+0x224] ;  /* 0x0002240001237983 */ /* 0x000f220000300800 */
[----:B---3--:R-:W-:Y:S01]  /*25030*/  F2FP.SATFINITE.E5M2.F32.PACK_AB_MERGE_C R5, RZ, R2, RZ ;  /* 0x00000002ff05723e */ /* 0x008fe200048060ff */
[----:B------:R-:W-:Y:S01]  /*25040*/  FMUL R2, R33, UR20 ;  /* 0x0000001421027c20 */ /* 0x000fe20008400000 */
[----:B------:R-:W-:Y:S01]  /*25050*/  FMUL R3, R32, UR20 ;  /* 0x0000001420037c20 */ /* 0x000fe20008400000 */
[----:B------:R-:W3:Y:S04]  /*25060*/  LDL.LU R33, [R1+0x228] ;  /* 0x0002280001217983 */ /* 0x000ee80000300800 */
[----:B------:R-:W3:Y:S04]  /*25070*/  LDL.LU R32, [R1+0x22c] ;  /* 0x00022c0001207983 */ /* 0x000ee80000300800 */
[----:B------:R-:W-:Y:S01]  /*25080*/  @!P5 STG.E.U8 desc[UR14][R26.64+0xd1], R237 ;  /* 0x0000d1ed1a00d986 */ /* 0x000fe2000c10110e */
[----:B------:R-:W-:-:S03]  /*25090*/  ISETP.LT.OR P5, PT, R0, 0xd9, !P2 ;  /* 0x000000d90000780c */ /* 0x000fc600057a1670 */
[----:B------:R0:W-:Y:S01]  /*250a0*/  @!P3 STG.E.U8 desc[UR14][R24.64+0xd8], R7 ;  /* 0x0000d8071800b986 */ /* 0x0001e2000c10110e */
[----:B------:R-:W-:-:S03]  /*250b0*/  ISETP.LT.OR P3, PT, R0, 0xda, !P2 ;  /* 0x000000da0000780c */ /* 0x000fc60005761670 */
[----:B------:R1:W-:Y:S01]  /*250c0*/  @!P6 STG.E.U8 desc[UR14][R24.64+0xd9], R9 ;  /* 0x0000d9091800e986 */ /* 0x0003e2000c10110e */
[----:B------:R-:W-:Y:S02]  /*250d0*/  ISETP.LT.OR P6, PT, R0, 0xe1, !P1 ;  /* 0x000000e10000780c */ /* 0x000fe40004fc1670 */
[----:B------:R-:W-:Y:S01]  /*250e0*/  F2FP.SATFINITE.E5M2.F32.PACK_AB_MERGE_C R11, RZ, R2, RZ ;  /* 0x00000002ff0b723e */ /* 0x000fe200048060ff */
[----:B------:R-:W3:Y:S04]  /*250f0*/  LDL.LU R40, [R1+0x230] ;  /* 0x0002300001287983 */ /* 0x000ee80000300800 */
[----:B------:R1:W-:Y:S01]  /*25100*/  @!P5 STG.E.U8 desc[UR14][R26.64+0xd8], R5 ;  /* 0x0000d8051a00d986 */ /* 0x0003e2000c10110e */
[----:B0-----:R-:W-:-:S03]  /*25110*/  F2FP.SATFINITE.E5M2.F32.PACK_AB_MERGE_C R7, RZ, R3, RZ ;  /* 0x00000003ff07723e */ /* 0x001fc600048060ff */
[----:B------:R-:W-:Y:S04]  /*25120*/  @!P3 STG.E.U8 desc[UR14][R26.64+0xd9], R11 ;  /* 0x0000d90b1a00b986 */ /* 0x000fe8000c10110e */
[----:B------:R0:W-:Y:S01]  /*25130*/  @!P6 STG.E.U8 desc[UR14][R24.64+0xe0], R7 ;  /* 0x0000e0071800e986 */ /* 0x0001e2000c10110e */
[----:B------:R-:W-:-:S03]  /*25140*/  FMUL R4, R39, UR20 ;  /* 0x0000001427047c20 */ /* 0x000fc60008400000 */
[----:B------:R-:W3:Y:S02]  /*25150*/  LDL.LU R39, [R1+0x234] ;  /* 0x0002340001277983 */ /* 0x000ee40000300800 */
[----:B-1----:R-:W-:Y:S01]  /*25160*/  F2FP.SATFINITE.E5M2.F32.PACK_AB_MERGE_C R9, RZ, R4, RZ ;  /* 0x00000004ff09723e */ /* 0x002fe200048060ff */
[----:B------:R-:W-:Y:S02]  /*25170*/  FMUL R2, R38, UR20 ;  /* 0x0000001426027c20 */ /* 0x000fe40008400000 */
[----:B------:R-:W3:Y:S03]  /*25180*/  LDL.LU R38, [R1+0x238] ;  /* 0x0002380001267983 */ /* 0x000ee60000300800 */
[----:B------:R-:W-:Y:S01]  /*25190*/  F2FP.SATFINITE.E5M2.F32.PACK_AB_MERGE_C R5, RZ, R2, RZ ;  /* 0x00000002ff05723e */ /* 0x000fe200048060ff */
[----:B--2---:R-:W-:Y:S02]  /*251a0*/  FMUL R3, R37, UR20 ;  /* 0x0000001425037c20 */ /* 0x004fe40008400000 */
[----:B------:R-:W2:Y:S03]  /*251b0*/  LDL.LU R37, [R1+0x23c] ;  /* 0x00023c0001257983 */ /* 0x000ea60000300800 */
[----:B------:R-:W-:Y:S01]  /*251c0*/  F2FP.SATFINITE.E5M2.F32.PACK_AB_MERGE_C R13, RZ, R3, RZ ;  /* 0x00000003ff0d723e */ /* 0x000fe200048060ff */
[----:B----4-:R-:W-:-:S02]  /*251d0*/  FMUL R2, R36, UR20 ;  /* 0x0000001424027c20 */ /* 0x010fc40008400000 */
[----:B------:R-:W4:Y:S03]  /*251e0*/  LDL.LU R36, [R1+0x240] ;  /* 0x0002400001247983 */ /* 0x000f260000300800 */
[----:B0-----:R-:W-:Y:S01]  /*251f0*/  F2FP.SATFINITE.E5M2.F32.PACK_AB_MERGE_C R7, RZ, R2, RZ ;  /* 0x00000002ff07723e */ /* 0x001fe200048060ff */
[----:B------:R-:W-:Y:S02]  /*25200*/  FMUL R2, R35, UR20 ;  /* 0x0000001423027c20 */ /* 0x000fe40008400000 */
[----:B------:R-:W4:Y:S01]  /*25210*/  LDL.LU R35, [R1+0x244] ;  /* 0x0002440001237983 */ /* 0x000f220000300800 */
[----:B---3--:R-:W-:-:S03]  /*25220*/  FMUL R3, R33, UR20 ;  /* 0x0000001421037c20 */ /* 0x008fc60008400000 */
[----:B------:R-:W3:Y:S01]  /*25230*/  LDL.LU R33, [R1+0x248] ;  /* 0x0002480001217983 */ /* 0x000ee20000300800 */
[----:B------:R-:W-:-:S03]  /*25240*/  FMUL R4, R32, UR20 ;  /* 0x0000001420047c20 */ /* 0x000fc60008400000 */
[----:B------:R-:W3:Y:S01]  /*25250*/  LDL.LU R32, [R1+0x24c] ;  /* 0x00024c0001207983 */ /* 0x000ee20000300800 */
[C---:B------:R-:W-:Y:S02]  /*25260*/  ISETP.LT.OR P5, PT, R0.reuse, 0xe2, !P1 ;  /* 0x000000e20000780c */ /* 0x040fe40004fa1670 */
[C---:B------:R-:W-:Y:S02]  /*25270*/  ISETP.LT.OR P3, PT, R0.reuse, 0xe1, !P2 ;  /* 0x000000e10000780c */ /* 0x040fe40005761670 */
[----:B------:R-:W-:-:S09]  /*25280*/  ISETP.LT.OR P6, PT, R0, 0xe2, !P2 ;  /* 0x000000e20000780c */ /* 0x000fd200057c1670 */
[----:B------:R0:W-:Y:S01]  /*25290*/  @!P5 STG.E.U8 desc[UR14][R24.64+0xe1], R9 ;  /* 0x0000e1091800d986 */ /* 0x0001e2000c10110e */
[----:B------:R-:W-:-:S03]  /*252a0*/  ISETP.LT.OR P5, PT, R0, 0xe9, !P1 ;  /* 0x000000e90000780c */ /* 0x000fc60004fa1670 */
[----:B------:R1:W-:Y:S01]  /*252b0*/  @!P3 STG.E.U8 desc[UR14][R26.64+0xe0], R5 ;  /* 0x0000e0051a00b986 */ /* 0x0003e2000c10110e */
[----:B------:R-:W-:-:S03]  /*252c0*/  ISETP.LT.OR P3, PT, R0, 0xea, !P1 ;  /* 0x000000ea0000780c */ /* 0x000fc60004f61670 */
[----:B------:R-:W-:Y:S01]  /*252d0*/  @!P6 STG.E.U8 desc[UR14][R26.64+0xe1], R13 ;  /* 0x0000e10d1a00e986 */ /* 0x000fe2000c10110e */
[----:B------:R-:W-:Y:S02]  /*252e0*/  ISETP.LT.OR P6, PT, R0, 0xe9, !P2 ;  /* 0x000000e90000780c */ /* 0x000fe400057c1670 */
[----:B0-----:R-:W-:-:S03]  /*252f0*/  F2FP.SATFINITE.E5M2.F32.PACK_AB_MERGE_C R9, RZ, R2, RZ ;  /* 0x00000002ff09723e */ /* 0x001fc600048060ff */
[----:B------:R0:W-:Y:S01]  /*25300*/  @!P5 STG.E.U8 desc[UR14][R24.64+0xe8], R7 ;  /* 0x0000e8071800d986 */ /* 0x0001e2000c10110e */
[----:B------:R-:W-:Y:S01]  /*25310*/  ISETP.LT.OR P5, PT, R0, 0xea, !P2 ;  /* 0x000000ea0000780c */ /* 0x000fe200057a1670 */
[----:B------:R-:W-:Y:S01]  /*25320*/  FMUL R2, R40, UR20 ;  /* 0x0000001428027c20 */ /* 0x000fe20008400000 */
[----:B-1----:R-:W-:Y:S02]  /*25330*/  F2FP.SATFINITE.E5M2.F32.PACK_AB_MERGE_C R5, RZ, R3, RZ ;  /* 0x00000003ff05723e */ /* 0x002fe400048060ff */
[----:B------:R-:W-:Y:S01]  /*25340*/  F2FP.SATFINITE.E5M2.F32.PACK_AB_MERGE_C R11, RZ, R4, RZ ;  /* 0x00000004ff0b723e */ /* 0x000fe200048060ff */
[----:B------:R-:W-:Y:S01]  /*25350*/  @!P3 STG.E.U8 desc[UR14][R24.64+0xe9], R9 ;  /* 0x0000e9091800b986 */ /* 0x000fe2000c10110e */
[----:B0-----:R-:W-:-:S03]  /*25360*/  F2FP.SATFINITE.E5M2.F32.PACK_AB_MERGE_C R7, RZ, R2, RZ ;  /* 0x00000002ff07723e */ /* 0x001fc600048060ff */
[----:B------:R0:W-:Y:S04]  /*25370*/  @!P6 STG.E.U8 desc[UR14][R26.64+0xe8], R5 ;  /* 0x0000e8051a00e986 */ /* 0x0001e8000c10110e */
[----:B------:R1:W-:Y:S01]  /*25380*/  @!P5 STG.E.U8 desc[UR14][R26.64+0xe9], R11 ;  /* 0x0000e90b1a00d986 */ /* 0x0003e2000c10110e */
[----:B------:R-:W-:-:S05]  /*25390*/  FMUL R3, R39, UR20 ;  /* 0x0000001427037c20 */ /* 0x000fca0008400000 */
[----:B------:R-:W-:Y:S01]  /*253a0*/  F2FP.SATFINITE.E5M2.F32.PACK_AB_MERGE_C R13, RZ, R3, RZ ;  /* 0x00000003ff0d723e */ /* 0x000fe200048060ff */
[----:B------:R-:W-:-:S05]  /*253b0*/  FMUL R2, R38, UR20 ;  /* 0x0000001426027c20 */ /* 0x000fca0008400000 */
[----:B0-----:R-:W-:Y:S01]  /*253c0*/  F2FP.SATFINITE.E5M2.F32.PACK_AB_MERGE_C R5, RZ, R2, RZ ;  /* 0x00000002ff05723e */ /* 0x001fe200048060ff */
[----:B--2---:R-:W-:Y:S02]  /*253d0*/  FMUL R3, R37, UR20 ;  /* 0x0000001425037c20 */ /* 0x004fe40008400000 */
[----:B------:R-:W2:Y:S04]  /*253e0*/  LDL.LU R37, [R1+0x250] ;  /* 0x0002500001257983 */ /* 0x000ea80000300800 */
[----:B------:R-:W2:Y:S01]  /*253f0*/  LDL.LU R39, [R1+0x254] ;  /* 0x0002540001277983 */ /* 0x000ea20000300800 */
[----:B------:R-:W-:Y:S01]  /*25400*/  F2FP.SATFINITE.E5M2.F32.PACK_AB_MERGE_C R9, RZ, R3, RZ ;  /* 0x00000003ff09723e */ /* 0x000fe200048060ff */
[----:B----4-:R-:W-:Y:S02]  /*25410*/  FMUL R4, R36, UR20 ;  /* 0x0000001424047c20 */ /* 0x010fe40008400000 */
[----:B------:R-:W4:Y:S03]  /*25420*/  LDL.LU R36, [R1+0x258] ;  /* 0x0002580001247983 */ /* 0x000f260000300800 */
[----:B-1----:R-:W-:Y:S01]  /*25430*/  F2FP.SATFINITE.E5M2.F32.PACK_AB_MERGE_C R11, RZ, R4, RZ ;  /* 0x00000004ff0b723e */ /* 0x002fe200048060ff */
[----:B------:R-:W-:-:S02]  /*25440*/  FMUL R2, R35, UR20 ;  /* 0x0000001423027c20 */ /* 0x000fc40008400000 */
[----:B------:R-:W4:Y:S01]  /*25450*/  LDL.LU R35, [R1+0x25c] ;  /* 0x00025c0001237983 */ /* 0x000f220000300800 */
[----:B---3--:R-:W-:-:S03]  /*25460*/  FMUL R3, R33, UR20 ;  /* 0x0000001421037c20 */ /* 0x008fc60008400000 */
[----:B------:R-:W3:Y:S01]  /*25470*/  LDL.LU R33, [R1+0x260] ;  /* 0x0002600001217983 */ /* 0x000ee20000300800 */
[----:B------:R-:W-:-:S03]  /*25480*/  FMUL R4, R32, UR20 ;  /* 0x0000001420047c20 */ /* 0x000fc60008400000 */
[----:B------:R-:W3:Y:S01]  /*25490*/  LDL.LU R32, [R1+0x264] ;  /* 0x0002640001207983 */ /* 0x000ee20000300800 */
[C---:B------:R-:W-:Y:S02]  /*254a0*/  ISETP.LT.OR P3, PT, R0.reuse, 0xf1, !P1 ;  /* 0x000000f10000780c */ /* 0x040fe40004f61670 */
[C---:B------:R-:W-:Y:S01]  /*254b0*/  ISETP.LT.OR P6, PT, R0.reuse, 0xf2, !P1 ;  /* 0x000000f20000780c */ /* 0x040fe20004fc1670 */
[----:B------:R-:W3:Y:S01]  /*254c0*/  LDL.LU R38, [R1+0x268] ;  /* 0x0002680001267983 */ /* 0x000ee20000300800 */
[----:B------:R-:W-:-:S09]  /*254d0*/  ISETP.LT.OR P5, PT, R0, 0xf1, !P2 ;  /* 0x000000f10000780c */ /* 0x000fd200057a1670 */
[----:B------:R0:W-:Y:S01]  /*254e0*/  @!P3 STG.E.U8 desc[UR14][R24.64+0xf0], R7 ;  /* 0x0000f0071800b986 */ /* 0x0001e2000c10110e */
[----:B------:R-:W-:-:S03]  /*254f0*/  ISETP.LT.OR P3, PT, R0, 0xf2, !P2 ;  /* 0x000000f20000780c */ /* 0x000fc60005761670 */
[----:B------:R1:W-:Y:S01]  /*25500*/  @!P6 STG.E.U8 desc[UR14][R24.64+0xf1], R13 ;  /* 0x0000f10d1800e986 */ /* 0x0003e2000c10110e */
[C---:B------:R-:W-:Y:S02]  /*25510*/  ISETP.LT.OR P6, PT, R0.reuse, 0xf9, !P1 ;  /* 0x000000f90000780c */ /* 0x040fe40004fc1670 */
[----:B------:R-:W-:Y:S01]  /*25520*/  ISETP.LT.OR P1, PT, R0, 0xfa, !P1 ;  /* 0x000000fa0000780c */ /* 0x000fe20004f21670 */
[----:B------:R1:W-:Y:S01]  /*25530*/  @!P5 STG.E.U8 desc[UR14][R26.64+0xf0], R5 ;  /* 0x0000f0051a00d986 */ /* 0x0003e2000c10110e */
[----:B0-----:R-:W-:Y:S02]  /*25540*/  F2FP.SATFINITE.E5M2.F32.PACK_AB_MERGE_C R7, RZ, R3, RZ ;  /* 0x00000003ff07723e */ /* 0x001fe400048060ff */
[----:B-1----:R-:W-:Y:S02]  /*25550*/  F2FP.SATFINITE.E5M2.F32.PACK_AB_MERGE_C R13, RZ, R4, RZ ;  /* 0x00000004ff0d723e */ /* 0x002fe400048060ff */
[----:B------:R-:W-:Y:S01]  /*25560*/  F2FP.SATFINITE.E5M2.F32.PACK_AB_MERGE_C R5, RZ, R2, RZ ;  /* 0x00000002ff05723e */ /* 0x000fe200048060ff */
[----:B------:R0:W-:Y:S04]  /*25570*/  @!P3 STG.E.U8 desc[UR14][R26.64+0xf1], R9 ;  /* 0x0000f1091a00b986 */ /* 0x0001e8000c10110e */
[----:B------:R1:W-:Y:S04]  /*25580*/  @!P6 STG.E.U8 desc[UR14][R24.64+0xf8], R11 ;  /* 0x0000f80b1800e986 */ /* 0x0003e8000c10110e */
[----:B------:R4:W-:Y:S01]  /*25590*/  @!P1 STG.E.U8 desc[UR14][R24.64+0xf9], R5 ;  /* 0x0000f90518009986 */ /* 0x0009e2000c10110e */
[----:B--2---:R-:W-:-:S03]  /*255a0*/  FMUL R2, R37, UR20 ;  /* 0x0000001425027c20 */ /* 0x004fc60008400000 */
[----:B------:R-:W2:Y:S01]  /*255b0*/  LDL.LU R37, [R1+0x26c] ;  /* 0x00026c0001257983 */ /* 0x000ea20000300800 */
[----:B------:R-:W-:-:S03]  /*255c0*/  FMUL R3, R39, UR20 ;  /* 0x0000001427037c20 */ /* 0x000fc60008400000 */
[----:B------:R-:W2:Y:S01]  /*255d0*/  LDL.LU R39, [R1+0x270] ;  /* 0x0002700001277983 */ /* 0x000ea20000300800 */
[----:B0-----:R-:W-:Y:S02]  /*255e0*/  F2FP.SATFINITE.E5M2.F32.PACK_AB_MERGE_C R9, RZ, R2, RZ ;  /* 0x00000002ff09723e */ /* 0x001fe400048060ff */
[----:B-1----:R-:W-:Y:S01]  /*255f0*/  F2FP.SATFINITE.E5M2.F32.PACK_AB_MERGE_C R11, RZ, R3, RZ ;  /* 0x00000003ff0b723e */ /* 0x002fe200048060ff */
[----:B----4-:R-:W-:Y:S02]  /*25600*/  FMUL R4, R36, UR20 ;  /* 0x0000001424047c20 */ /* 0x010fe40008400000 */
[----:B------:R-:W4:Y:S03]  /*25610*/  LDL.LU R36, [R1+0x274] ;  /* 0x0002740001247983 */ /* 0x000f260000300800 */
[----:B------:R-:W-:Y:S01]  /*25620*/  F2FP.SATFINITE.E5M2.F32.PACK_AB_MERGE_C R5, RZ, R4, RZ ;  /* 0x00000004ff05723e */ /* 0x000fe200048060ff */
[----:B------:R-:W-:-:S02]  /*25630*/  FMUL R2, R35, UR20 ;  /* 0x0000001423027c20 */ /* 0x000fc40008400000 */
[----:B------:R-:W4:Y:S01]  /*25640*/  LDL.LU R35, [R1+0x278] ;  /* 0x0002780001237983 */ /* 0x000f220000300800 */
[----:B---3--:R-:W-:-:S03]  /*25650*/  FMUL R3, R33, UR20 ;  /* 0x0000001421037c20 */ /* 0x008fc60008400000 */
[----:B------:R-:W3:Y:S01]  /*25660*/  LDL.LU R33, [R1+0x27c] ;  /* 0x00027c0001217983 */ /* 0x000ee20000300800 */
[----:B------:R-:W-:-:S03]  /*25670*/  FMUL R4, R32, UR20 ;  /* 0x0000001420047c20 */ /* 0x000fc60008400000 */
[----:B------:R-:W3:Y:S01]  /*25680*/  LDL.LU R32, [R1+0x280] ;  /* 0x0002800001207983 */ /* 0x000ee20000300800 */
[C---:B------:R-:W-:Y:S02]  /*25690*/  ISETP.LT.OR P5, PT, R0.reuse, 0xf9, !P2 ;  /* 0x000000f90000780c */ /* 0x040fe400057a1670 */
[----:B------:R-:W-:Y:S02]  /*256a0*/  ISETP.LT.OR P2, PT, R0, 0xfa, !P2 ;  /* 0x000000fa0000780c */ /* 0x000fe40005741670 */
[C---:B------:R-:W-:Y:S02]  /*256b0*/  ISETP.GE.AND P6, PT, R34.reuse, 0x81, PT ;  /* 0x000000812200780c */ /* 0x040fe40003fc6270 */
[----:B------:R-:W-:Y:S02]  /*256c0*/  ISETP.GE.AND P3, PT, R34, 0x89, PT ;  /* 0x000000892200780c */ /* 0x000fe40003f66270 */
[----:B------:R-:W-:-:S05]  /*256d0*/  ISETP.LT.OR P1, PT, R0, 0x1, !P6 ;  /* 0x000000010000780c */ /* 0x000fca0007721670 */
[----:B------:R0:W-:Y:S01]  /*256e0*/  @!P5 STG.E.U8 desc[UR14][R26.64+0xf8], R7 ;  /* 0x0000f8071a00d986 */ /* 0x0001e2000c10110e */
[----:B------:R-:W-:-:S03]  /*256f0*/  ISETP.LT.OR P5, PT, R0, 0x1, !P3 ;  /* 0x000000010000780c */ /* 0x000fc60005fa1670 */
[----:B------:R1:W-:Y:S01]  /*25700*/  @!P2 STG.E.U8 desc[UR14][R26.64+0xf9], R13 ;  /* 0x0000f90d1a00a986 */ /* 0x0003e2000c10110e */
[----:B------:R-:W-:-:S03]  /*25710*/  ISETP.LT.OR P2, PT, R0, 0x2, !P6 ;  /* 0x000000020000780c */ /* 0x000fc60007741670 */
[----:B------:R1:W-:Y:S01]  /*25720*/  @!P1 STG.E.U8 desc[UR14][R30.64], R9 ;  /* 0x000000091e009986 */ /* 0x0003e2000c10110e */
[----:B------:R-:W-:Y:S02]  /*25730*/  ISETP.LT.OR P1, PT, R0, 0x2, !P3 ;  /* 0x000000020000780c */ /* 0x000fe40005f21670 */
[----:B0-----:R-:W-:Y:S01]  /*25740*/  F2FP.SATFINITE.E5M2.F32.PACK_AB_MERGE_C R7, RZ, R2, RZ ;  /* 0x00000002ff07723e */ /* 0x001fe200048060ff */
[----:B------:R-:W-:Y:S02]  /*25750*/  FMUL R2, R38, UR20 ;  /* 0x0000001426027c20 */ /* 0x000fe40008400000 */
[----:B------:R-:W3:Y:S04]  /*25760*/  LDL.LU R38, [R1+0x284] ;  /* 0x0002840001267983 */ /* 0x000ee80000300800 */
[----:B------:R-:W-:Y:S04]  /*25770*/  @!P2 STG.E.U8 desc[UR14][R30.64+0x1], R11 ;  /* 0x0000010b1e00a986 */ /* 0x000fe8000c10110e */
[----:B------:R0:W-:Y:S01]  /*25780*/  @!P5 STG.E.U8 desc[UR14][R28.64], R5 ;  /* 0x000000051c00d986 */ /* 0x0001e2000c10110e */
[----:B------:R-:W-:-:S02]  /*25790*/  ISETP.LT.OR P5, PT, R0, 0xa, !P6 ;  /* 0x0000000a0000780c */ /* 0x000fc400077a1670 */
[----:B-1----:R-:W-:Y:S02]  /*257a0*/  F2FP.SATFINITE.E5M2.F32.PACK_AB_MERGE_C R13, RZ, R3, RZ ;  /* 0x00000003ff0d723e */ /* 0x002fe400048060ff */
[----:B------:R-:W-:Y:S01]  /*257b0*/  F2FP.SATFINITE.E5M2.F32.PACK_AB_MERGE_C R9, RZ, R4, RZ ;  /* 0x00000004ff09723e */ /* 0x000fe200048060ff */
[----:B------:R1:W-:Y:S01]  /*257c0*/  @!P1 STG.E.U8 desc[UR14][R28.64+0x1], R7 ;  /* 0x000001071c009986 */ /* 0x0003e2000c10110e */
[----:B0-----:R-:W-:-:S07]  /*257d0*/  F2FP.SATFINITE.E5M2.F32.PACK_AB_MERGE_C R5, RZ, R2, RZ ;  /* 0x00000002ff05723e */ /* 0x001fce00048060ff */
[----:B------:R0:W-:Y:S01]  /*257e0*/  @!P5 STG.E.U8 desc[UR14][R30.64+0x9], R9 ;  /* 0x000009091e00d986 */ /* 0x0001e2000c10110e */
[----:B--2---:R-:W-:-:S03]  /*257f0*/  FMUL R3, R37, UR20 ;  /* 0x0000001425037c20 */ /* 0x004fc60008400000 */
[----:B------:R-:W2:Y:S01]  /*25800*/  LDL.LU R37, [R1+0x288] ;  /* 0x0002880001257983 */ /* 0x000ea20000300800 */
[----:B------:R-:W-:-:S03]  /*25810*/  FMUL R4, R39, UR20 ;  /* 0x0000001427047c20 */ /* 0x000fc60008400000 */
[----:B------:R-:W2:Y:S01]  /*25820*/  LDL.LU R39, [R1+0x28c] ;  /* 0x00028c0001277983 */ /* 0x000ea20000300800 */
[----:B------:R-:W-:Y:S02]  /*25830*/  F2FP.SATFINITE.E5M2.F32.PACK_AB_MERGE_C R11, RZ, R3, RZ ;  /* 0x00000003ff0b723e */ /* 0x000fe400048060ff */
[----:B-1----:R-:W-:Y:S01]  /*25840*/  F2FP.SATFINITE.E5M2.F32.PACK_AB_MERGE_C R7, RZ, R4, RZ ;  /* 0x00000004ff07723e */ /* 0x002fe200048060ff */
[----:B----4-:R-:W-:Y:S02]  /*25850*/  FMUL R2, R36, UR20 ;  /* 0x0000001424027c20 */ /* 0x010fe40008400000 */
[----:B------:R-:W4:Y:S03]  /*25860*/  LDL.LU R36, [R1+0x290] ;  /* 0x0002900001247983 */ /* 0x000f260000300800 */
[----:B0-----:R-:W-:Y:S01]  /*25870*/  F2FP.SATFINITE.E5M2.F32.PACK_AB_MERGE_C R9, RZ, R2, RZ ;  /* 0x00000002ff09723e */ /* 0x001fe200048060ff */
[----:B------:R-:W-:-:S02]  /*25880*/  FMUL R3, R35, UR20 ;  /* 0x0000001423037c20 */ /* 0x000fc40008400000 */
        /* <DEDUP_REMOVED lines=11> */
[----:B------:R-:W-:Y:S02]  /*25940*/  ISETP.LT.OR P1, PT, R0, 0x11, !P3 ;  /* 0x000000110000780c */ /* 0x000fe40005f21670 */
[----:B0-----:R-:W-:-:S07]  /*25950*/  F2FP.SATFINITE.E5M2.F32.PACK_AB_MERGE_C R13, RZ, R3, RZ ;  /* 0x00000003ff0d723e */ /* 0x001fce00048060ff */
[----:B------:R0:W-:Y:S01]  /*25960*/  @!P2 STG.E.U8 desc[UR14][R28.64+0x9], R11 ;  /* 0x0000090b1c00a986 */ /* 0x0001e2000c10110e */
[----:B------:R-:W-:Y:S01]  /*25970*/  ISETP.LT.OR P2, PT, R0, 0x12, !P6 ;  /* 0x000000120000780c */ /* 0x000fe20007741670 */
[----:B------:R-:W-:Y:S02]  /*25980*/  FMUL R3, R38, UR20 ;  /* 0x0000001426037c20 */ /* 0x000fe40008400000 */
[----:B------:R0:W-:Y:S01]  /*25990*/  @!P5 STG.E.U8 desc[UR14][R30.64+0x10], R7 ;  /* 0x000010071e00d986 */ /* 0x0001e2000c10110e */
[----:B------:R-:W-:-:S03]  /*259a0*/  ISETP.LT.OR P5, PT, R0, 0x12, !P3 ;  /* 0x000000120000780c */ /* 0x000fc60005fa1670 */
[----:B------:R-:W3:Y:S01]  /*259b0*/  LDL.LU R38, [R1+0x2a0] ;  /* 0x0002a00001267983 */ /* 0x000ee20000300800 */
[----:B-1----:R-:W-:Y:S02]  /*259c0*/  F2FP.SATFINITE.E5M2.F32.PACK_AB_MERGE_C R5, RZ, R4, RZ ;  /* 0x00000004ff05723e */ /* 0x002fe400048060ff */
[----:B0-----:R-:W-:Y:S02]  /*259d0*/  F2FP.SATFINITE.E5M2.F32.PACK_AB_MERGE_C R11, RZ, R3, RZ ;  /* 0x00000003ff0b723e */ /* 0x001fe400048060ff */
        /* <DEDUP_REMOVED lines=22> */
[----:B------:R-:W-:Y:S01]  /*25b40*/  @!P2 STG.E.U8 desc[UR14][R30.64+0x19], R11 ;  /* 0x0000190b1e00a986 */ /* 0x000fe2000c10110e */
[----:B------:R-:W-:-:S03]  /*25b50*/  ISETP.LT.OR P2, PT, R0, 0x1a, !P3 ;  /* 0x0000001a0000780c */ /* 0x000fc60005f41670 */
[----:B------:R0:W-:Y:S01]  /*25b60*/  @!P1 STG.E.U8 desc[UR14][R30.64+0x18], R7 ;  /* 0x000018071e009986 */ /* 0x0001e2000c10110e */
[----:B------:R-:W-:-:S03]  /*25b70*/  ISETP.LT.OR P1, PT, R0, 0x21, !P6 ;  /* 0x000000210000780c */ /* 0x000fc60007721670 */
[----:B------:R1:W-:Y:S01]  /*25b80*/  @!P5 STG.E.U8 desc[UR14][R28.64+0x18], R9 ;  /* 0x000018091c00d986 */ /* 0x0003e2000c10110e */
[----:B------:R-:W-:-:S05]  /*25b90*/  ISETP.LT.OR P5, PT, R0, 0x22, !P6 ;  /* 0x000000220000780c */ /* 0x000fca00077a1670 */
[----:B------:R1:W-:Y:S01]  /*25ba0*/  @!P2 STG.E.U8 desc[UR14][R28.64+0x19], R5 ;  /* 0x000019051c00a986 */ /* 0x0003e2000c10110e */
[----:B0-----:R-:W-:-:S03]  /*25bb0*/  F2FP.SATFINITE.E5M2.F32.PACK_AB_MERGE_C R7, RZ, R4, RZ ;  /* 0x00000004ff07723e */ /* 0x001fc600048060ff */
[----:B------:R-:W-:Y:S01]  /*25bc0*/  @!P1 STG.E.U8 desc[UR14][R30.64+0x20], R13 ;  /* 0x0000200d1e009986 */ /* 0x000fe2000c10110e */
[----:B------:R-:W-:Y:S01]  /*25bd0*/  ISETP.LT.OR P1, PT, R0, 0x21, !P3 ;  /* 0x000000210000780c */ /* 0x000fe20005f21670 */
[----:B------:R-:W-:Y:S02]  /*25be0*/  FMUL R4, R38, UR20 ;  /* 0x0000001426047c20 */ /* 0x000fe40008400000 */
[----:B------:R-:W3:Y:S01]  /*25bf0*/  LDL.LU R38, [R1+0x2bc] ;  /* 0x0002bc0001267983 */ /* 0x000ee20000300800 */
[----:B-1----:R-:W-:Y:S02]  /*25c00*/  F2FP.SATFINITE.E5M2.F32.PACK_AB_MERGE_C R9, RZ, R2, RZ ;  /* 0x00000002ff09723e */ /* 0x002fe400048060ff */
[----:B------:R-:W-:Y:S02]  /*25c10*/  F2FP.SATFINITE.E5M2.F32.PACK_AB_MERGE_C R11, RZ, R3, RZ ;  /* 0x00000003ff0b723e */ /* 0x000fe400048060ff */
[----:B------:R-:W-:Y:S01]  /*25c20*/  F2FP.SATFINITE.E5M2.F32.PACK_AB_MERGE_C R5, RZ, R4, RZ ;  /* 0x00000004ff05723e */ /* 0x000fe200048060ff */
[----:B------:R0:W-:Y:S04]  /*25c30*/  @!P5 STG.E.U8 desc[UR14][R30.64+0x21], R7 ;  /* 0x000021071e00d986 */ /* 0x0001e8000c10110e */
[----:B------:R1:W-:Y:S01]  /*25c40*/  @!P1 STG.E.U8 desc[UR14][R28.64+0x20], R9 ;  /* 0x000020091c009986 */ /* 0x0003e2000c10110e */
[----:B--2---:R-:W-:-:S03]  /*25c50*/  FMUL R2, R37, UR20 ;  /* 0x0000001425027c20 */ /* 0x004fc60008400000 */
[----:B------:R-:W2:Y:S01]  /*25c60*/  LDL.LU R37, [R1+0x2c0] ;  /* 0x0002c00001257983 */ /* 0x000ea20000300800 */
[----:B------:R-:W-:-:S03]  /*25c70*/  FMUL R3, R39, UR20 ;  /* 0x0000001427037c20 */ /* 0x000fc60008400000 */
[----:B------:R-:W2:Y:S01]  /*25c80*/  LDL.LU R39, [R1+0x2c4] ;  /* 0x0002c40001277983 */ /* 0x000ea20000300800 */
[----:B0-----:R-:W-:Y:S02]  /*25c90*/  F2FP.SATFINITE.E5M2.F32.PACK_AB_MERGE_C R7, RZ, R2, RZ ;  /* 0x00000002ff07723e */ /* 0x001fe400048060ff */
        /* <DEDUP_REMOVED lines=16> */
[----:B------:R-:W-:-:S09]  /*25da0*/  ISETP.LT.OR P5, PT, R0, 0x2a, !P3 ;  /* 0x0000002a0000780c */ /* 0x000fd20005fa1670 */
[----:B------:R1:W-:Y:S01]  /*25db0*/  @!P2 STG.E.U8 desc[UR14][R30.64+0x29], R7 ;  /* 0x000029071e00a986 */ /* 0x0003e2000c10110e */
[C---:B------:R-:W-:Y:S02]  /*25dc0*/  ISETP.LT.OR P2, PT, R0.reuse, 0x32, !P6 ;  /* 0x000000320000780c */ /* 0x040fe40007741670 */
[----:B0-----:R-:W-:Y:S01]  /*25dd0*/  F2FP.SATFINITE.E5M2.F32.PACK_AB_MERGE_C R5, RZ, R2, RZ ;  /* 0x00000002ff05723e */ /* 0x001fe200048060ff */
[----:B------:R-:W-:Y:S01]  /*25de0*/  @!P1 STG.E.U8 desc[UR14][R28.64+0x28], R13 ;  /* 0x0000280d1c009986 */ /* 0x000fe2000c10110e */
[----:B------:R-:W-:Y:S01]  /*25df0*/  ISETP.LT.OR P1, PT, R0, 0x31, !P6 ;  /* 0x000000310000780c */ /* 0x000fe20007721670 */
[----:B------:R-:W-:Y:S02]  /*25e00*/  FMUL R2, R38, UR20 ;  /* 0x0000001426027c20 */ /* 0x000fe40008400000 */
[----:B------:R0:W-:Y:S01]  /*25e10*/  @!P5 STG.E.U8 desc[UR14][R28.64+0x29], R9 ;  /* 0x000029091c00d986 */ /* 0x0001e2000c10110e */
[----:B------:R-:W-:-:S03]  /*25e20*/  ISETP.LT.OR P5, PT, R0, 0x31, !P3 ;  /* 0x000000310000780c */ /* 0x000fc60005fa1670 */
[----:B------:R-:W3:Y:S01]  /*25e30*/  LDL.LU R38, [R1+0x2d8] ;  /* 0x0002d80001267983 */ /* 0x000ee20000300800 */
[----:B------:R-:W-:Y:S02]  /*25e40*/  F2FP.SATFINITE.E5M2.F32.PACK_AB_MERGE_C R11, RZ, R3, RZ ;  /* 0x00000003ff0b723e */ /* 0x000fe400048060ff */
[----:B-1----:R-:W-:Y:S02]  /*25e50*/  F2FP.SATFINITE.E5M2.F32.PACK_AB_MERGE_C R7, RZ, R4, RZ ;  /* 0x00000004ff07723e */ /* 0x002fe400048060ff */
[----:B0-----:R-:W-:Y:S01]  /*25e60*/  F2FP.SATFINITE.E5M2.F32.PACK_AB_MERGE_C R9, RZ, R2, RZ ;  /* 0x00000002ff09723e */ /* 0x001fe200048060ff */
[----:B------:R0:W-:Y:S04]  /*25e70*/  @!P1 STG.E.U8 desc[UR14][R30.64+0x30], R5 ;  /* 0x000030051e009986 */ /* 0x0001e8000c10110e */
[----:B------:R-:W-:Y:S04]  /*25e80*/  @!P2 STG.E.U8 desc[UR14][R30.64+0x31], R11 ;  /* 0x0000310b1e00a986 */ /* 0x000fe8000c10110e */
[----:B------:R1:W-:Y:S01]  /*25e90*/  @!P5 STG.E.U8 desc[UR14][R28.64+0x30], R7 ;  /* 0x000030071c00d986 */ /* 0x0003e2000c10110e */
[----:B--2---:R-:W-:-:S03]  /*25ea0*/  FMUL R3, R37, UR20 ;  /* 0x0000001425037c20 */ /* 0x004fc60008400000 */
[----:B------:R-:W2:Y:S01]  /*25eb0*/  LDL.LU R37, [R1+0x2dc] ;  /* 0x0002dc0001257983 */ /* 0x000ea20000300800 */
[----:B------:R-:W-:-:S03]  /*25ec0*/  FMUL R4, R39, UR20 ;  /* 0x0000001427047c20 */ /* 0x000fc60008400000 */
[----:B------:R-:W2:Y:S01]  /*25ed0*/  LDL.LU R39, [R1+0x2e0] ;  /* 0x0002e00001277983 */ /* 0x000ea20000300800 */
[----:B------:R-:W-:Y:S02]  /*25ee0*/  F2FP.SATFINITE.E5M2.F32.PACK_AB_MERGE_C R13, RZ, R3, RZ ;  /* 0x00000003ff0d723e */ /* 0x000fe400048060ff */
[----:B0-----:R-:W-:Y:S01]  /*25ef0*/  F2FP.SATFINITE.E5M2.F32.PACK_AB_MERGE_C R5, RZ, R4, RZ ;  /* 0x00000004ff05723e */ /* 0x001fe200048060ff */
        /* <DEDUP_REMOVED lines=11> */
[----:B------:R-:W-:Y:S02]  /*25fb0*/  ISETP.LT.OR P5, PT, R0, 0x3a, !P6 ;  /* 0x0000003a0000780c */ /* 0x000fe400077a1670 */
[----:B------:R-:W-:-:S07]  /*25fc0*/  F2FP.SATFINITE.E5M2.F32.PACK_AB_MERGE_C R11, RZ, R3, RZ ;  /* 0x00000003ff0b723e */ /* 0x000fce00048060ff */
[----:B------:R0:W-:Y:S01]  /*25fd0*/  @!P2 STG.E.U8 desc[UR14][R28.64+0x31], R9 ;  /* 0x000031091c00a986 */ /* 0x0001e2000c10110e */
[----:B------:R-:W-:-:S03]  /*25fe0*/  ISETP.LT.OR P2, PT, R0, 0x3a, !P3 ;  /* 0x0000003a0000780c */ /* 0x000fc60005f41670 */
[----:B------:R-:W-:Y:S01]  /*25ff0*/  @!P1 STG.E.U8 desc[UR14][R30.64+0x38], R13 ;  /* 0x0000380d1e009986 */ /* 0x000fe2000c10110e */
[----:B------:R-:W-:-:S03]  /*26000*/  ISETP.LT.OR P1, PT, R0, 0x39, !P3 ;  /* 0x000000390000780c */ /* 0x000fc60005f21670 */
[----:B------:R1:W-:Y:S01]  /*26010*/  @!P5 STG.E.U8 desc[UR14][R30.64+0x39], R5 ;  /* 0x000039051e00d986 */ /* 0x0003e2000c10110e */
[----:B------:R-:W-:Y:S02]  /*26020*/  ISETP.LT.OR P5, PT, R0, 0x41, !P6 ;  /* 0x000000410000780c */ /* 0x000fe400077a1670 */
[----:B0-----:R-:W-:Y:S01]  /*26030*/  F2FP.SATFINITE.E5M2.F32.PACK_AB_MERGE_C R9, RZ, R4, RZ ;  /* 0x00000004ff09723e */ /* 0x001fe200048060ff */
[----:B------:R-:W-:Y:S02]  /*26040*/  FMUL R3, R38, UR20 ;  /* 0x0000001426037c20 */ /* 0x000fe40008400000 */
[----:B------:R-:W3:Y:S01]  /*26050*/  LDL.LU R38, [R1+0x2f4] ;  /* 0x0002f40001267983 */ /* 0x000ee20000300800 */
[----:B-1----:R-:W-:Y:S02]  /*26060*/  F2FP.SATFINITE.E5M2.F32.PACK_AB_MERGE_C R5, RZ, R2, RZ ;  /* 0x00000002ff05723e */ /* 0x002fe400048060ff */
[----:B------:R-:W-:Y:S01]  /*26070*/  F2FP.SATFINITE.E5M2.F32.PACK_AB_MERGE_C R13, RZ, R3, RZ ;  /* 0x00000003ff0d723e */ /* 0x000fe200048060ff */
[----:B------:R0:W-:Y:S04]  /*26080*/  @!P1 STG.E.U8 desc[UR14][R28.64+0x38], R7 ;  /* 0x000038071c009986 */ /* 0x0001e8000c10110e */
[----:B------:R-:W-:Y:S04]  /*26090*/  @!P2 STG.E.U8 desc[UR14][R28.64+0x39], R11 ;  /* 0x0000390b1c00a986 */ /* 0x000fe8000c10110e */
        /* <DEDUP_REMOVED lines=23> */
[----:B------:R1:W-:Y:S01]  /*26210*/  @!P5 STG.E.U8 desc[UR14][R28.64+0x41], R7 ;  /* 0x000041071c00d986 */ /* 0x0003e2000c10110e */
[----:B------:R-:W-:Y:S02]  /*26220*/  ISETP.LT.OR P5, PT, R0, 0x49, !P3 ;  /* 0x000000490000780c */ /* 0x000fe40005fa1670 */
[----:B0-----:R-:W-:-:S03]  /*26230*/  F2FP.SATFINITE.E5M2.F32.PACK_AB_MERGE_C R5, RZ, R4, RZ ;  /* 0x00000004ff05723e */ /* 0x001fc600048060ff */
[----:B------:R-:W-:Y:S01]  /*26240*/  @!P2 STG.E.U8 desc[UR14][R30.64+0x49], R11 ;  /* 0x0000490b1e00a986 */ /* 0x000fe2000c10110e */
[----:B------:R-:W-:Y:S02]  /*26250*/  ISETP.LT.OR P2, PT, R0, 0x4a, !P3 ;  /* 0x0000004a0000780c */ /* 0x000fe40005f41670 */
[----:B-1----:R-:W-:Y:S01]  /*26260*/  F2FP.SATFINITE.E5M2.F32.PACK_AB_MERGE_C R13, RZ, R3, RZ ;  /* 0x00000003ff0d723e */ /* 0x002fe200048060ff */
[----:B------:R-:W-:Y:S02]  /*26270*/  FMUL R4, R38, UR20 ;  /* 0x0000001426047c20 */ /* 0x000fe40008400000 */
[----:B------:R-:W3:Y:S01]  /*26280*/  LDL.LU R38, [R1+0x310] ;  /* 0x0003100001267983 */ /* 0x000ee20000300800 */
[----:B------:R-:W-:-:S03]  /*26290*/  F2FP.SATFINITE.E5M2.F32.PACK_AB_MERGE_C R7, RZ, R2, RZ ;  /* 0x00000002ff07723e */ /* 0x000fc600048060ff */
[----:B------:R0:W-:Y:S04]  /*262a0*/  @!P1 STG.E.U8 desc[UR14][R30.64+0x48], R9 ;  /* 0x000048091e009986 */ /* 0x0001e8000c10110e */
[----:B------:R1:W-:Y:S01]  /*262b0*/  @!P5 STG.E.U8 desc[UR14][R28.64+0x48], R5 ;  /* 0x000048051c00d986 */ /* 0x0003e2000c10110e */
[----:B0-----:R-:W-:-:S03]  /*262c0*/  F2FP.SATFINITE.E5M2.F32.PACK_AB_MERGE_C R9, RZ, R4, RZ ;  /* 0x00000004ff09723e */ /* 0x001fc600048060ff */
[----:B------:R0:W-:Y:S01]  /*262d0*/  @!P2 STG.E.U8 desc[UR14][R28.64+0x49], R7 ;  /* 0x000049071c00a986 */ /* 0x0001e2000c10110e */
[----:B--2---:R-:W-:-:S03]  /*262e0*/  FMUL R2, R37, UR20 ;  /* 0x0000001425027c20 */ /* 0x004fc60008400000 */
[----:B------:R-:W2:Y:S01]  /*262f0*/  LDL.LU R37, [R1+0x314] ;  /* 0x0003140001257983 */ /* 0x000ea20000300800 */
[----:B------:R-:W-:-:S03]  /*26300*/  FMUL R3, R39, UR20 ;  /* 0x0000001427037c20 */ /* 0x000fc60008400000 */
[----:B------:R-:W2:Y:S01]  /*26310*/  LDL.LU R39, [R1+0x318] ;  /* 0x0003180001277983 */ /* 0x000ea20000300800 */
[----:B-1----:R-:W-:Y:S02]  /*26320*/  F2FP.SATFINITE.E5M2.F32.PACK_AB_MERGE_C R5, RZ, R2, RZ ;  /* 0x00000002ff05723e */ /* 0x002fe400048060ff */
[----:B------:R-:W-:Y:S01]  /*26330*/  F2FP.SATFINITE.E5M2.F32.PACK_AB_MERGE_C R11, RZ, R3, RZ ;  /* 0x00000003ff0b723e */ /* 0x000fe200048060ff */
        /* <DEDUP_REMOVED lines=16> */
[----:B------:R-:W-:Y:S01]  /*26440*/  @!P2 STG.E.U8 desc[UR14][R28.64+0x51], R11 ;  /* 0x0000510b1c00a986 */ /* 0x000fe2000c10110e */
[----:B------:R-:W-:-:S05]  /*26450*/  ISETP.LT.OR P2, PT, R0, 0x5a, !P6 ;  /* 0x0000005a0000780c */ /* 0x000fca0007741670 */
[----:B------:R1:W-:Y:S01]  /*26460*/  @!P1 STG.E.U8 desc[UR14][R28.64+0x50], R5 ;  /* 0x000050051c009986 */ /* 0x0003e2000c10110e */
[----:B0-----:R-:W-:-:S03]  /*26470*/  F2FP.SATFINITE.E5M2.F32.PACK_AB_MERGE_C R9, RZ, R2, RZ ;  /* 0x00000002ff09723e */ /* 0x001fc600048060ff */
[----:B------:R0:W-:Y:S01]  /*26480*/  @!P5 STG.E.U8 desc[UR14][R30.64+0x58], R7 ;  /* 0x000058071e00d986 */ /* 0x0001e2000c10110e */
[----:B------:R-:W-:Y:S01]  /*26490*/  ISETP.LT.OR P5, PT, R0, 0x5a, !P3 ;  /* 0x0000005a0000780c */ /* 0x000fe20005fa1670 */
[----:B------:R-:W-:Y:S02]  /*264a0*/  FMUL R2, R38, UR20 ;  /* 0x0000001426027c20 */ /* 0x000fe40008400000 */
[----:B------:R-:W3:Y:S01]  /*264b0*/  LDL.LU R38, [R1+0x32c] ;  /* 0x00032c0001267983 */ /* 0x000ee20000300800 */
[----:B------:R-:W-:Y:S02]  /*264c0*/  F2FP.SATFINITE.E5M2.F32.PACK_AB_MERGE_C R13, RZ, R3, RZ ;  /* 0x00000003ff0d723e */ /* 0x000fe400048060ff */
[----:B-1----:R-:W-:Y:S02]  /*264d0*/  F2FP.SATFINITE.E5M2.F32.PACK_AB_MERGE_C R5, RZ, R4, RZ ;  /* 0x00000004ff05723e */ /* 0x002fe400048060ff */
[----:B0-----:R-:W-:Y:S01]  /*264e0*/  F2FP.SATFINITE.E5M2.F32.PACK_AB_MERGE_C R7, RZ, R2, RZ ;  /* 0x00000002ff07723e */ /* 0x001fe200048060ff */
[----:B------:R0:W-:Y:S04]  /*264f0*/  @!P2 STG.E.U8 desc[UR14][R30.64+0x59], R9 ;  /* 0x000059091e00a986 */ /* 0x0001e8000c10110e */
        /* <DEDUP_REMOVED lines=21> */
[----:B------:R-:W-:Y:S01]  /*26650*/  @!P2 STG.E.U8 desc[UR14][R30.64+0x61], R11 ;  /* 0x0000610b1e00a986 */ /* 0x000fe2000c10110e */
[----:B------:R-:W-:Y:S02]  /*26660*/  ISETP.LT.OR P2, PT, R0, 0x62, !P3 ;  /* 0x000000620000780c */ /* 0x000fe40005f41670 */
[----:B0-----:R-:W-:-:S07]  /*26670*/  F2FP.SATFINITE.E5M2.F32.PACK_AB_MERGE_C R13, RZ, R3, RZ ;  /* 0x00000003ff0d723e */ /* 0x001fce00048060ff */
[----:B------:R0:W-:Y:S01]  /*26680*/  @!P1 STG.E.U8 desc[UR14][R30.64+0x60], R7 ;  /* 0x000060071e009986 */ /* 0x0001e2000c10110e */
[----:B------:R-:W-:-:S03]  /*26690*/  ISETP.LT.OR P1, PT, R0, 0x69, !P6 ;  /* 0x000000690000780c */ /* 0x000fc60007721670 */
[----:B------:R1:W-:Y:S01]  /*266a0*/  @!P5 STG.E.U8 desc[UR14][R28.64+0x60], R9 ;  /* 0x000060091c00d986 */ /* 0x0003e2000c10110e */
[----:B------:R-:W-:Y:S01]  /*266b0*/  ISETP.LT.OR P5, PT, R0, 0x6a, !P6 ;  /* 0x0000006a0000780c */ /* 0x000fe200077a1670 */
[----:B------:R-:W-:Y:S02]  /*266c0*/  FMUL R3, R38, UR20 ;  /* 0x0000001426037c20 */ /* 0x000fe40008400000 */
[----:B------:R-:W3:Y:S01]  /*266d0*/  LDL.LU R38, [R1+0x348] ;  /* 0x0003480001267983 */ /* 0x000ee20000300800 */
[----:B0-----:R-:W-:Y:S02]  /*266e0*/  F2FP.SATFINITE.E5M2.F32.PACK_AB_MERGE_C R7, RZ, R4, RZ ;  /* 0x00000004ff07723e */ /* 0x001fe400048060ff */
[----:B------:R-:W-:Y:S02]  /*266f0*/  F2FP.SATFINITE.E5M2.F32.PACK_AB_MERGE_C R11, RZ, R3, RZ ;  /* 0x00000003ff0b723e */ /* 0x000fe400048060ff */
[----:B-1----:R-:W-:Y:S01]  /*26700*/  F2FP.SATFINITE.E5M2.F32.PACK_AB_MERGE_C R9, RZ, R2, RZ ;  /* 0x00000002ff09723e */ /* 0x002fe200048060ff */
        /* <DEDUP_REMOVED lines=64> */
[----:B------:R-:W-:-:S03]  /*26b10*/  ISETP.LT.OR P1, PT, R0, 0x81, !P3 ;  /* 0x000000810000780c */ /* 0x000fc60005f21670 */
        /* <DEDUP_REMOVED lines=186> */
[----:B------:R-:W-:Y:S01]  /*276c0*/  FMUL R3, R40, UR20 ;  /* 0x0000001428037c20 */ /* 0x000fe20008400000 */
[----:B0-----:R-:W-:-:S04]  /*276d0*/  F2FP.SATFINITE.E5M2.F32.PACK_AB_MERGE_C R5, RZ, R2, RZ ;  /* 0x00000002ff05723e */ /* 0x001fc800048060ff */
[----:B------:R-:W-:Y:S01]  /*276e0*/  F2FP.SATFINITE.E5M2.F32.PACK_AB_MERGE_C R13, RZ, R3, RZ ;  /* 0x00000003ff0d723e */ /* 0x000fe200048060ff */
[----:B----4-:R-:W-:Y:S02]  /*276f0*/  FMUL R4, R36, UR20 ;  /* 0x0000001424047c20 */ /* 0x010fe40008400000 */
[----:B------:R-:W4:Y:S03]  /*27700*/  LDL.LU R36, [R1+0x418] ;  /* 0x0004180001247983 */ /* 0x000f260000300800 */
[----:B-1----:R-:W-:Y:S01]  /*27710*/  F2FP.SATFINITE.E5M2.F32.PACK_AB_MERGE_C R7, RZ, R4, RZ ;  /* 0x00000004ff07723e */ /* 0x002fe200048060ff */
[----:B------:R-:W-:Y:S02]  /*27720*/  FMUL R2, R35, UR20 ;  /* 0x0000001423027c20 */ /* 0x000fe40008400000 */
        /* <DEDUP_REMOVED lines=8> */
[----:B------:R-:W-:-:S03]  /*277b0*/  ISETP.LT.OR P1, PT, R0, 0xd1, !P3 ;  /* 0x000000d10000780c */ /* 0x000fc60005f21670 */
[----:B------:R-:W3:Y:S04]  /*277c0*/  LDL.LU R42, [R1+0x42c] ;  /* 0x00042c00012a7983 */ /* 0x000ee80000300800 */
[----:B------:R-:W3:Y:S04]  /*277d0*/  LDL.LU R40, [R1+0x430] ;  /* 0x0004300001287983 */ /* 0x000ee80000300800 */
[----:B------:R0:W-:Y:S01]  /*277e0*/  @!P2 STG.E.U8 desc[UR14][R28.64+0xc9], R11 ;  /* 0x0000c90b1c00a986 */ /* 0x0001e2000c10110e */
[----:B------:R-:W-:-:S03]  /*277f0*/  ISETP.LT.OR P2, PT, R0, 0xd2, !P6 ;  /* 0x000000d20000780c */ /* 0x000fc60007741670 */
[----:B------:R1:W-:Y:S01]  /*27800*/  @!P5 STG.E.U8 desc[UR14][R30.64+0xd0], R9 ;  /* 0x0000d0091e00d986 */ /* 0x0003e2000c10110e */
[----:B------:R-:W-:Y:S02]  /*27810*/  ISETP.LT.OR P5, PT, R0, 0xd2, !P3 ;  /* 0x000000d20000780c */ /* 0x000fe40005fa1670 */
[----:B0-----:R-:W-:-:S07]  /*27820*/  F2FP.SATFINITE.E5M2.F32.PACK_AB_MERGE_C R11, RZ, R3, RZ ;  /* 0x00000003ff0b723e */ /* 0x001fce00048060ff */
[----:B------:R0:W-:Y:S01]  /*27830*/  @!P2 STG.E.U8 desc[UR14][R30.64+0xd1], R5 ;  /* 0x0000d1051e00a986 */ /* 0x0001e2000c10110e */
[C---:B------:R-:W-:Y:S02]  /*27840*/  ISETP.LT.OR P2, PT, R0.reuse, 0xda, !P6 ;  /* 0x000000da0000780c */ /* 0x040fe40007741670 */
[----:B-1----:R-:W-:Y:S01]  /*27850*/  F2FP.SATFINITE.E5M2.F32.PACK_AB_MERGE_C R9, RZ, R2, RZ ;  /* 0x00000002ff09723e */ /* 0x002fe200048060ff */
[----:B------:R-:W-:Y:S01]  /*27860*/  @!P1 STG.E.U8 desc[UR14][R28.64+0xd0], R13 ;  /* 0x0000d00d1c009986 */ /* 0x000fe2000c10110e */
[C---:B------:R-:W-:Y:S01]  /*27870*/  ISETP.LT.OR P1, PT, R0.reuse, 0xd9, !P6 ;  /* 0x000000d90000780c */ /* 0x040fe20007721670 */
[----:B------:R-:W-:Y:S02]  /*27880*/  FMUL R2, R39, UR20 ;  /* 0x0000001427027c20 */ /* 0x000fe40008400000 */
[----:B------:R1:W-:Y:S01]  /*27890*/  @!P5 STG.E.U8 desc[UR14][R28.64+0xd1], R7 ;  /* 0x0000d1071c00d986 */ /* 0x0003e2000c10110e */
[----:B------:R-:W-:Y:S01]  /*278a0*/  ISETP.LT.OR P5, PT, R0, 0xd9, !P3 ;  /* 0x000000d90000780c */ /* 0x000fe20005fa1670 */
[----:B------:R-:W-:-:S02]  /*278b0*/  FMUL R3, R38, UR20 ;  /* 0x0000001426037c20 */ /* 0x000fc40008400000 */
[----:B------:R-:W3:Y:S04]  /*278c0*/  LDL.LU R39, [R1+0x434] ;  /* 0x0004340001277983 */ /* 0x000ee80000300800 */
[----:B------:R-:W3:Y:S01]  /*278d0*/  LDL.LU R38, [R1+0x438] ;  /* 0x0004380001267983 */ /* 0x000ee20000300800 */
[----:B0-----:R-:W-:Y:S02]  /*278e0*/  F2FP.SATFINITE.E5M2.F32.PACK_AB_MERGE_C R5, RZ, R4, RZ ;  /* 0x00000004ff05723e */ /* 0x001fe400048060ff */
[----:B-1----:R-:W-:Y:S01]  /*278f0*/  F2FP.SATFINITE.E5M2.F32.PACK_AB_MERGE_C R7, RZ, R2, RZ ;  /* 0x00000002ff07723e */ /* 0x002fe200048060ff */
[----:B------:R0:W-:Y:S01]  /*27900*/  @!P1 STG.E.U8 desc[UR14][R30.64+0xd8], R9 ;  /* 0x0000d8091e009986 */ /* 0x0001e2000c10110e */
[----:B------:R-:W-:-:S03]  /*27910*/  F2FP.SATFINITE.E5M2.F32.PACK_AB_MERGE_C R13, RZ, R3, RZ ;  /* 0x00000003ff0d723e */ /* 0x000fc600048060ff */
[----:B------:R-:W-:Y:S04]  /*27920*/  @!P2 STG.E.U8 desc[UR14][R30.64+0xd9], R11 ;  /* 0x0000d90b1e00a986 */ /* 0x000fe8000c10110e */
[----:B------:R1:W-:Y:S01]  /*27930*/  @!P5 STG.E.U8 desc[UR14][R28.64+0xd8], R5 ;  /* 0x0000d8051c00d986 */ /* 0x0003e2000c10110e */
[----:B--2---:R-:W-:-:S03]  /*27940*/  FMUL R4, R37, UR20 ;  /* 0x0000001425047c20 */ /* 0x004fc60008400000 */
[----:B------:R-:W2:Y:S02]  /*27950*/  LDL.LU R37, [R1+0x43c] ;  /* 0x00043c0001257983 */ /* 0x000ea40000300800 */
[----:B0-----:R-:W-:Y:S01]  /*27960*/  F2FP.SATFINITE.E5M2.F32.PACK_AB_MERGE_C R9, RZ, R4, RZ ;  /* 0x00000004ff09723e */ /* 0x001fe200048060ff */
        /* <DEDUP_REMOVED lines=15> */
[----:B------:R-:W-:-:S03]  /*27a60*/  ISETP.LT.OR P1, PT, R0, 0xe1, !P3 ;  /* 0x000000e10000780c */ /* 0x000fc60005f21670 */
[----:B------:R1:W-:Y:S01]  /*27a70*/  @!P5 STG.E.U8 desc[UR14][R30.64+0xe1], R9 ;  /* 0x0000e1091e00d986 */ /* 0x0003e2000c10110e */
[----:B------:R-:W-:Y:S02]  /*27a80*/  ISETP.LT.OR P5, PT, R0, 0xe9, !P6 ;  /* 0x000000e90000780c */ /* 0x000fe400077a1670 */
[----:B------:R-:W-:Y:S02]  /*27a90*/  F2FP.SATFINITE.E5M2.F32.PACK_AB_MERGE_C R11, RZ, R3, RZ ;  /* 0x00000003ff0b723e */ /* 0x000fe400048060ff */
[----:B0-----:R-:W-:-:S03]  /*27aa0*/  F2FP.SATFINITE.E5M2.F32.PACK_AB_MERGE_C R7, RZ, R4, RZ ;  /* 0x00000004ff07723e */ /* 0x001fc600048060ff */
[----:B------:R-:W-:Y:S01]  /*27ab0*/  @!P2 STG.E.U8 desc[UR14][R28.64+0xe1], R11 ;  /* 0x0000e10b1c00a986 */ /* 0x000fe2000c10110e */
[----:B------:R-:W-:-:S03]  /*27ac0*/  ISETP.LT.OR P2, PT, R0, 0xea, !P6 ;  /* 0x000000ea0000780c */ /* 0x000fc60007741670 */
[----:B------:R0:W-:Y:S01]  /*27ad0*/  @!P1 STG.E.U8 desc[UR14][R28.64+0xe0], R5 ;  /* 0x0000e0051c009986 */ /* 0x0001e2000c10110e */
[----:B------:R-:W-:-:S03]  /*27ae0*/  ISETP.LT.OR P1, PT, R0, 0xe9, !P3 ;  /* 0x000000e90000780c */ /* 0x000fc60005f21670 */
[----:B------:R0:W-:Y:S01]  /*27af0*/  @!P5 STG.E.U8 desc[UR14][R30.64+0xe8], R7 ;  /* 0x0000e8071e00d986 */ /* 0x0001e2000c10110e */
[----:B------:R-:W-:Y:S01]  /*27b00*/  ISETP.LT.OR P5, PT, R0, 0xea, !P3 ;  /* 0x000000ea0000780c */ /* 0x000fe20005fa1670 */
[----:B------:R-:W-:Y:S01]  /*27b10*/  FMUL R3, R43, UR20 ;  /* 0x000000142b037c20 */ /* 0x000fe20008400000 */
[----:B------:R-:W-:Y:S01]  /*27b20*/  FMUL R4, R42, UR20 ;  /* 0x000000142a047c20 */ /* 0x000fe20008400000 */
[----:B-1----:R-:W-:-:S03]  /*27b30*/  F2FP.SATFINITE.E5M2.F32.PACK_AB_MERGE_C R9, RZ, R2, RZ ;  /* 0x00000002ff09723e */ /* 0x002fc600048060ff */
[----:B------:R-:W-:Y:S02]  /*27b40*/  F2FP.SATFINITE.E5M2.F32.PACK_AB_MERGE_C R13, RZ, R3, RZ ;  /* 0x00000003ff0d723e */ /* 0x000fe400048060ff */
[----:B0-----:R-:W-:Y:S01]  /*27b50*/  F2FP.SATFINITE.E5M2.F32.PACK_AB_MERGE_C R5, RZ, R4, RZ ;  /* 0x00000004ff05723e */ /* 0x001fe200048060ff */
[----:B------:R0:W-:Y:S01]  /*27b60*/  @!P2 STG.E.U8 desc[UR14][R30.64+0xe9], R9 ;  /* 0x0000e9091e00a986 */ /* 0x0001e2000c10110e */
[----:B------:R-:W-:-:S03]  /*27b70*/  ISETP.LT.OR P2, PT, R0, 0xf1, !P3 ;  /* 0x000000f10000780c */ /* 0x000fc60005f41670 */
[----:B------:R-:W-:Y:S01]  /*27b80*/  @!P1 STG.E.U8 desc[UR14][R28.64+0xe8], R13 ;  /* 0x0000e80d1c009986 */ /* 0x000fe2000c10110e */
[----:B------:R-:W-:-:S03]  /*27b90*/  ISETP.LT.OR P1, PT, R0, 0xf1, !P6 ;  /* 0x000000f10000780c */ /* 0x000fc60007721670 */
[----:B------:R-:W-:Y:S01]  /*27ba0*/  @!P5 STG.E.U8 desc[UR14][R28.64+0xe9], R5 ;  /* 0x0000e9051c00d986 */ /* 0x000fe2000c10110e */
[----:B------:R-:W-:Y:S01]  /*27bb0*/  ISETP.LT.OR P5, PT, R0, 0xf2, !P6 ;  /* 0x000000f20000780c */ /* 0x000fe200077a1670 */
[----:B------:R-:W-:Y:S01]  /*27bc0*/  FMUL R2, R40, UR20 ;  /* 0x0000001428027c20 */ /* 0x000fe20008400000 */
[----:B------:R-:W-:Y:S01]  /*27bd0*/  FMUL R3, R39, UR20 ;  /* 0x0000001427037c20 */ /* 0x000fe20008400000 */
[----:B------:R-:W-:-:S03]  /*27be0*/  FMUL R4, R38, UR20 ;  /* 0x0000001426047c20 */ /* 0x000fc60008400000 */
[----:B------:R-:W-:Y:S02]  /*27bf0*/  F2FP.SATFINITE.E5M2.F32.PACK_AB_MERGE_C R7, RZ, R2, RZ ;  /* 0x00000002ff07723e */ /* 0x000fe400048060ff */
[----:B------:R-:W-:Y:S02]  /*27c00*/  F2FP.SATFINITE.E5M2.F32.PACK_AB_MERGE_C R11, RZ, R3, RZ ;  /* 0x00000003ff0b723e */ /* 0x000fe400048060ff */
[----:B0-----:R-:W-:Y:S01]  /*27c10*/  F2FP.SATFINITE.E5M2.F32.PACK_AB_MERGE_C R9, RZ, R4, RZ ;  /* 0x00000004ff09723e */ /* 0x001fe200048060ff */
[----:B------:R0:W-:Y:S01]  /*27c20*/  @!P1 STG.E.U8 desc[UR14][R30.64+0xf0], R7 ;  /* 0x0000f0071e009986 */ /* 0x0001e2000c10110e */
[----:B------:R-:W-:-:S03]  /*27c30*/  ISETP.LT.OR P1, PT, R0, 0xf9, !P6 ;  /* 0x000000f90000780c */ /* 0x000fc60007721670 */
[----:B------:R1:W-:Y:S01]  /*27c40*/  @!P5 STG.E.U8 desc[UR14][R30.64+0xf1], R11 ;  /* 0x0000f10b1e00d986 */ /* 0x0003e2000c10110e */
[C---:B------:R-:W-:Y:S02]  /*27c50*/  ISETP.LT.OR P5, PT, R0.reuse, 0xf2, !P3 ;  /* 0x000000f20000780c */ /* 0x040fe40005fa1670 */
[C---:B------:R-:W-:Y:S01]  /*27c60*/  ISETP.LT.OR P6, PT, R0.reuse, 0xfa, !P6 ;  /* 0x000000fa0000780c */ /* 0x040fe200077c1670 */
[----:B------:R1:W-:Y:S01]  /*27c70*/  @!P2 STG.E.U8 desc[UR14][R28.64+0xf0], R9 ;  /* 0x0000f0091c00a986 */ /* 0x0003e2000c10110e */
[C---:B------:R-:W-:Y:S02]  /*27c80*/  ISETP.LT.OR P2, PT, R0.reuse, 0xf9, !P3 ;  /* 0x000000f90000780c */ /* 0x040fe40005f41670 */
[----:B------:R-:W-:Y:S01]  /*27c90*/  ISETP.LT.OR P3, PT, R0, 0xfa, !P3 ;  /* 0x000000fa0000780c */ /* 0x000fe20005f61670 */
[----:B--2---:R-:W-:-:S05]  /*27ca0*/  FMUL R0, R37, UR20 ;  /* 0x0000001425007c20 */ /* 0x004fca0008400000 */
[----:B0-----:R-:W-:-:S05]  /*27cb0*/  F2FP.SATFINITE.E5M2.F32.PACK_AB_MERGE_C R7, RZ, R0, RZ ;  /* 0x00000000ff07723e */ /* 0x001fca00048060ff */
[----:B------:R0:W-:Y:S01]  /*27cc0*/  @!P5 STG.E.U8 desc[UR14][R28.64+0xf1], R7 ;  /* 0x0000f1071c00d986 */ /* 0x0001e2000c10110e */
[----:B----4-:R-:W-:Y:S01]  /*27cd0*/  FMUL R2, R36, UR20 ;  /* 0x0000001424027c20 */ /* 0x010fe20008400000 */
[----:B------:R-:W-:Y:S01]  /*27ce0*/  FMUL R3, R35, UR20 ;  /* 0x0000001423037c20 */ /* 0x000fe20008400000 */
[----:B---3--:R-:W-:Y:S01]  /*27cf0*/  FMUL R4, R33, UR20 ;  /* 0x0000001421047c20 */ /* 0x008fe20008400000 */
[----:B------:R-:W-:Y:S02]  /*27d00*/  FMUL R5, R32, UR20 ;  /* 0x0000001420057c20 */ /* 0x000fe40008400000 */
[----:B-1----:R-:W-:Y:S02]  /*27d10*/  F2FP.SATFINITE.E5M2.F32.PACK_AB_MERGE_C R11, RZ, R2, RZ ;  /* 0x00000002ff0b723e */ /* 0x002fe400048060ff */
[----:B------:R-:W-:Y:S02]  /*27d20*/  F2FP.SATFINITE.E5M2.F32.PACK_AB_MERGE_C R3, RZ, R3, RZ ;  /* 0x00000003ff03723e */ /* 0x000fe400048060ff */
[----:B------:R-:W-:-:S02]  /*27d30*/  F2FP.SATFINITE.E5M2.F32.PACK_AB_MERGE_C R9, RZ, R4, RZ ;  /* 0x00000004ff09723e */ /* 0x000fc400048060ff */
[----:B------:R-:W-:Y:S01]  /*27d40*/  F2FP.SATFINITE.E5M2.F32.PACK_AB_MERGE_C R5, RZ, R5, RZ ;  /* 0x00000005ff05723e */ /* 0x000fe200048060ff */
[----:B------:R0:W-:Y:S04]  /*27d50*/  @!P1 STG.E.U8 desc[UR14][R30.64+0xf8], R11 ;  /* 0x0000f80b1e009986 */ /* 0x0001e8000c10110e */
[----:B------:R0:W-:Y:S04]  /*27d60*/  @!P6 STG.E.U8 desc[UR14][R30.64+0xf9], R3 ;  /* 0x0000f9031e00e986 */ /* 0x0001e8000c10110e */
[----:B------:R0:W-:Y:S04]  /*27d70*/  @!P2 STG.E.U8 desc[UR14][R28.64+0xf8], R9 ;  /* 0x0000f8091c00a986 */ /* 0x0001e8000c10110e */
[----:B------:R0:W-:Y:S02]  /*27d80*/  @!P3 STG.E.U8 desc[UR14][R28.64+0xf9], R5 ;  /* 0x0000f9051c00b986 */ /* 0x0001e4000c10110e */
.L_x_551:
[----:B------:R-:W-:Y:S05]  /*27d90*/  BSYNC B0 ;  /* 0x0000000000007941 */ /* 0x000fea0003800000 */
.L_x_37:
[----:B0-2---:R-:W2:Y:S04]  /*27da0*/  LDL.LU R3, [R1+0x454] ;  /* 0x0004540001037983 */ /* 0x005ea80000300800 */
[----:B-----5:R-:W2:Y:S01]  /*27db0*/  LDL.LU R2, [R1+0x458] ;  /* 0x0004580001027983 */ /* 0x020ea20000300800 */
[----:B------:R-:W-:Y:S01]  /*27dc0*/  ULDC UR6, c[0x0][0xc] ;  /* 0x0000030000067ab9 */ /* 0x000fe20000000800 */
[----:B------:R-:W-:Y:S01]  /*27dd0*/  ULDC UR7, c[0x0][0x10] ;  /* 0x0000040000077ab9 */ /* 0x000fe20000000800 */
[----:B---34-:R-:W2:Y:S01]  /*27de0*/  LDC R5, c[0x0][0x14] ;  /* 0x00000500ff057b82 */ /* 0x018ea20000000800 */
[----:B------:R-:W-:Y:S01]  /*27df0*/  UIMAD.WIDE.U32 UR6, UR6, UR7, URZ ;  /* 0x00000007060672a5 */ /* 0x000fe2000f8e003f */
[----:B------:R-:W-:Y:S01]  /*27e00*/  PRMT R0, RZ, 0x7610, R0 ;  /* 0x00007610ff007816 */ /* 0x000fe20000000000 */
[----:B------:R-:W-:-:S04]  /*27e10*/  UMOV UR9, 0xffffffff ;  /* 0xffffffff00097882 */ /* 0x000fc80000000000 */
[----:B--2---:R-:W-:-:S04]  /*27e20*/  IMAD.WIDE.U32 R2, R5, UR6, R2 ;  /* 0x0000000605027c25 */ /* 0x004fc8000f8e0002 */
[----:B------:R-:W-:Y:S01]  /*27e30*/  IMAD R5, R5, UR7, RZ ;  /* 0x0000000705057c24 */ /* 0x000fe2000f8e02ff */
[----:B------:R-:W-:Y:S01]  /*27e40*/  ULDC.64 UR6, c[0x0][0x650] ;  /* 0x0001940000067ab9 */ /* 0x000fe20000000a00 */
[----:B------:R-:W-:Y:S01]  /*27e50*/  IMAD.MOV.U32 R11, RZ, RZ, R2 ;  /* 0x000000ffff0b7224 */ /* 0x000fe200078e0002 */
[----:B------:R-:W-:Y:S01]  /*27e60*/  ISETP.GE.U32.AND P1, PT, R2, UR6, PT ;  /* 0x0000000602007c0c */ /* 0x000fe2000bf26070 */
[----:B------:R-:W-:Y:S02]  /*27e70*/  IMAD.IADD R13, R3, 0x1, R5 ;  /* 0x00000001030d7824 */ /* 0x000fe400078e0205 */
[----:B------:R-:W-:-:S03]  /*27e80*/  IMAD.MOV.U32 R2, RZ, RZ, -0x1 ;  /* 0xffffffffff027424 */ /* 0x000fc600078e00ff */
[----:B------:R0:W-:Y:S01]  /*27e90*/  STL [R1+0x454], R13 ;  /* 0x0004540d01007387 */ /* 0x0001e20000100800 */
[----:B------:R-:W-:-:S03]  /*27ea0*/  ISETP.GE.U32.AND.EX P1, PT, R13, UR7, PT, P1 ;  /* 0x000000070d007c0c */ /* 0x000fc6000bf26110 */
[----:B------:R0:W-:Y:S04]  /*27eb0*/  STL [R1+0x458], R11 ;  /* 0x0004580b01007387 */ /* 0x0001e80000100800 */
[----:B------:R0:W-:Y:S06]  /*27ec0*/  STL [R1+0x45c], R2 ;  /* 0x00045c0201007387 */ /* 0x0001ec0000100800 */
[----:B------:R-:W-:Y:S05]  /*27ed0*/  @P1 BRA `(.L_x_552) ;  /* 0x0000000400741947 */ /* 0x000fea0003800000 */
[----:B------:R-:W2:Y:S01]  /*27ee0*/  S2R R8, SR_CTAID.X ;  /* 0x0000000000087919 */ /* 0x000ea20000002500 */
[----:B------:R-:W-:Y:S01]  /*27ef0*/  ULDC.64 UR18, c[0x0][0x628] ;  /* 0x00018a0000127ab9 */ /* 0x000fe20000000a00 */
[----:B------:R-:W3:Y:S01]  /*27f00*/  LDC R9, c[0x0][0x144] ;  /* 0x00005100ff097b82 */ /* 0x000ee20000000800 */
[----:B------:R-:W-:Y:S01]  /*27f10*/  ULDC UR6, c[0x0][0x150] ;  /* 0x0000540000067ab9 */ /* 0x000fe20000000800 */
[----:B------:R-:W4:Y:S01]  /*27f20*/  S2R R12, SR_CTAID.Y ;  /* 0x00000000000c7919 */ /* 0x000f220000002600 */
[----:B------:R-:W-:Y:S01]  /*27f30*/  ISETP.NE.U32.AND P1, PT, RZ, UR18, PT ;  /* 0x00000012ff007c0c */ /* 0x000fe2000bf25070 */
[----:B------:R-:W-:Y:S01]  /*27f40*/  ULDC UR23, c[0x0][0x630] ;  /* 0x00018c0000177ab9 */ /* 0x000fe20000000800 */
[----:B------:R-:W-:Y:S02]  /*27f50*/  R2UR UR16, R11 ;  /* 0x000000000b1072ca */ /* 0x000fe400000e0000 */
[----:B------:R-:W-:Y:S01]  /*27f60*/  ISETP.NE.AND.EX P1, PT, RZ, UR19, PT, P1 ;  /* 0x00000013ff007c0c */ /* 0x000fe2000bf25310 */
[----:B------:R-:W0:Y:S01]  /*27f70*/  LDC.64 R6, c[0x0][0x620] ;  /* 0x00018800ff067b82 */ /* 0x000e220000000a00 */
[----:B------:R-:W-:-:S02]  /*27f80*/  R2UR UR17, R13 ;  /* 0x000000000d1172ca */ /* 0x000fc400000e0000 */
[----:B--2---:R-:W-:-:S05]  /*27f90*/  I2FP.F32.U32 R0, R8 ;  /* 0x0000000800007245 */ /* 0x004fca0000201000 */
[----:B------:R-:W-:-:S06]  /*27fa0*/  FMUL R0, R0, UR6 ;  /* 0x0000000600007c20 */ /* 0x000fcc0008400000 */
[----:B------:R-:W2:Y:S01]  /*27fb0*/  F2I.U32.TRUNC.NTZ R0, R0 ;  /* 0x0000000000007305 */ /* 0x000ea2000020f000 */
[----:B----4-:R-:W-:Y:S05]  /*27fc0*/  @!P1 BRA `(.L_x_553) ;  /* 0x0000000000309947 */ /* 0x010fea0003800000 */
        /* <DEDUP_REMOVED lines=12> */
.L_x_553:
[----:B------:R-:W-:Y:S01]  /*28090*/  USHF.R.U64 UR9, UR16, UR23, UR17 ;  /* 0x0000001710097299 */ /* 0x000fe20008001211 */
[----:B------:R-:W4:Y:S01]  /*280a0*/  LDC.64 R22, c[0x0][0x640] ;  /* 0x00019000ff167b82 */ /* 0x000f220000000a00 */
[----:B------:R-:W-:Y:S01]  /*280b0*/  USHF.R.U32.HI UR6, URZ, UR23, UR17 ;  /* 0x000000173f067299 */ /* 0x000fe20008011611 */
[----:B--2---:R-:W-:Y:S02]  /*280c0*/  IMAD.MOV R10, RZ, RZ, -R0 ;  /* 0x000000ffff0a7224 */ /* 0x004fe400078e0a00 */
[----:B0-----:R-:W-:Y:S01]  /*280d0*/  IMAD.MOV.U32 R2, RZ, RZ, R11 ;  /* 0x000000ffff027224 */ /* 0x001fe200078e000b */
[----:B------:R-:W-:Y:S01]  /*280e0*/  IADD3 R5, P1, RZ, -UR9, RZ ;  /* 0x80000009ff057c10 */ /* 0x000fe2000ff3e0ff */
[----:B---3--:R-:W-:Y:S02]  /*280f0*/  IMAD R18, R9, R10, R8 ;  /* 0x0000000a09127224 */ /* 0x008fe400078e0208 */
[----:B------:R-:W0:Y:S02]  /*28100*/  LDC R4, c[0x0][0x618] ;  /* 0x00018600ff047b82 */ /* 0x000e240000000800 */
[----:B------:R-:W-:Y:S01]  /*28110*/  IMAD.X R3, RZ, RZ, ~UR6, P1 ;  /* 0x80000006ff037e24 */ /* 0x000fe200088e06ff */
[----:B------:R-:W-:-:S03]  /*28120*/  ULDC UR6, c[0x0][0x154] ;  /* 0x0000550000067ab9 */ /* 0x000fc60000000800 */
[-C--:B------:R-:W-:Y:S02]  /*28130*/  IMAD R0, R3, R6.reuse, RZ ;  /* 0x0000000603007224 */ /* 0x080fe400078e02ff */
[----:B------:R-:W2:Y:S01]  /*28140*/  LDC R14, c[0x0][0x608] ;  /* 0x00018200ff0e7b82 */ /* 0x000ea20000000800 */
[----:B------:R-:W-:Y:S02]  /*28150*/  IMAD.MOV.U32 R3, RZ, RZ, R13 ;  /* 0x000000ffff037224 */ /* 0x000fe400078e000d */
[----:B------:R-:W-:-:S05]  /*28160*/  IMAD.WIDE.U32 R2, R5, R6, R2 ;  /* 0x0000000605027225 */ /* 0x000fca00078e0002 */
[----:B------:R-:W3:Y:S01]  /*28170*/  LDC R20, c[0x0][0x658] ;  /* 0x00019600ff147b82 */ /* 0x000ee20000000800 */
[----:B------:R-:W-:Y:S01]  /*28180*/  IMAD R5, R5, R7, R0 ;  /* 0x0000000705057224 */ /* 0x000fe200078e0200 */
[----:B------:R-:W-:Y:S01]  /*28190*/  I2FP.F32.U32 R0, R12 ;  /* 0x0000000c00007245 */ /* 0x000fe20000201000 */
[----:B------:R-:W-:Y:S01]  /*281a0*/  IMAD.MOV.U32 R7, RZ, RZ, 0x1 ;  /* 0x00000001ff077424 */ /* 0x000fe200078e00ff */
[----:B----4-:R-:W-:Y:S01]  /*281b0*/  ISETP.NE.U32.AND P1, PT, R22, RZ, PT ;  /* 0x000000ff1600720c */ /* 0x010fe20003f25070 */
[----:B------:R-:W-:Y:S02]  /*281c0*/  IMAD.IADD R3, R3, 0x1, R5 ;  /* 0x0000000103037824 */ /* 0x000fe400078e0205 */
[----:B------:R-:W-:Y:S01]  /*281d0*/  FMUL R0, R0, UR6 ;  /* 0x0000000600007c20 */ /* 0x000fe20008400000 */
[----:B------:R-:W4:Y:S01]  /*281e0*/  LDC R15, c[0x0][0x148] ;  /* 0x00005200ff0f7b82 */ /* 0x000f220000000800 */
[----:B------:R-:W-:Y:S01]  /*281f0*/  ISETP.NE.AND.EX P1, PT, R23, RZ, PT, P1 ;  /* 0x000000ff1700720c */ /* 0x000fe20003f25310 */
[----:B------:R-:W-:Y:S01]  /*28200*/  IMAD.MOV.U32 R5, RZ, RZ, -0x1 ;  /* 0xffffffffff057424 */ /* 0x000fe200078e00ff */
[-CC-:B0-----:R-:W-:Y:S01]  /*28210*/  SHF.R.U64 R10, R2, R4.reuse, R3.reuse ;  /* 0x00000004020a7219 */ /* 0x181fe20000001203 */
[----:B------:R0:W0:Y:S01]  /*28220*/  F2I.U32.TRUNC.NTZ R13, R0 ;  /* 0x00000000000d7305 */ /* 0x000022000020f000 */
[----:B------:R-:W-:-:S03]  /*28230*/  SHF.R.U32.HI R3, RZ, R4, R3 ;  /* 0x00000004ff037219 */ /* 0x000fc60000011603 */
[----:B------:R-:W0:Y:S01]  /*28240*/  LDC R16, c[0x0][0x600] ;  /* 0x00018000ff107b82 */ /* 0x000e220000000800 */
[-CC-:B--2---:R-:W-:Y:S02]  /*28250*/  SHF.R.U64 R8, R10, R14.reuse, R3.reuse ;  /* 0x0000000e0a087219 */ /* 0x184fe40000001203 */
[----:B------:R-:W-:-:S05]  /*28260*/  SHF.R.U32.HI R3, RZ, R14, R3 ;  /* 0x0000000eff037219 */ /* 0x000fca0000011603 */
[----:B------:R-:W2:Y:S01]  /*28270*/  LDC R17, c[0x0][0x648] ;  /* 0x00019200ff117b82 */ /* 0x000ea20000000800 */
[-CC-:B---3--:R-:W-:Y:S02]  /*28280*/  SHF.R.U64 R11, R8, R20.reuse, R3.reuse ;  /* 0x00000014080b7219 */ /* 0x188fe40000001203 */
[-C--:B------:R-:W-:Y:S02]  /*28290*/  SHF.L.U32 R5, R5, R20.reuse, RZ ;  /* 0x0000001405057219 */ /* 0x080fe400000006ff */
[-C--:B------:R-:W-:Y:S01]  /*282a0*/  SHF.R.U32.HI R3, RZ, R20.reuse, R3 ;  /* 0x00000014ff037219 */ /* 0x080fe20000011603 */
[----:B------:R-:W-:Y:S01]  /*282b0*/  IMAD.MOV.U32 R2, RZ, RZ, R11 ;  /* 0x000000ffff027224 */ /* 0x000fe200078e000b */
[----:B------:R-:W-:Y:S01]  /*282c0*/  SHF.L.U32 R20, R7, R20, RZ ;  /* 0x0000001407147219 */ /* 0x000fe200000006ff */
[----:B------:R-:W3:Y:S01]  /*282d0*/  LDC R19, c[0x0][0x638] ;  /* 0x00018e00ff137b82 */ /* 0x000ee20000000800 */
[----:B------:R-:W-:-:S07]  /*282e0*/  LOP3.LUT R41, RZ, R5, RZ, 0x33, !PT ;  /* 0x00000005ff297212 */ /* 0x000fce00078e33ff */
[----:B------:R-:W0:Y:S01]  /*282f0*/  LDC R21, c[0x0][0x610] ;  /* 0x00018400ff157b82 */ /* 0x000e220000000800 */
[----:B------:R-:W-:Y:S05]  /*28300*/  @!P1 BRA `(.L_x_554) ;  /* 0x0000000000289947 */ /* 0x000fea0003800000 */
[----:B0-----:R-:W0:Y:S02]  /*28310*/  LDC R0, c[0x0][0x64c] ;  /* 0x00019300ff007b82 */ /* 0x001e240000000800 */
[----:B0-----:R-:W-:-:S05]  /*28320*/  IADD3 R7, P1, R11, R0, RZ ;  /* 0x000000000b077210 */ /* 0x001fca0007f3e0ff */
        /* <DEDUP_REMOVED lines=8> */
.L_x_554:
[----:B0-2---:R-:W-:Y:S01]  /*283b0*/  SHF.R.U64 R0, R2, R17, R3 ;  /* 0x0000001102007219 */ /* 0x005fe20000001203 */
[----:B------:R-:W-:Y:S01]  /*283c0*/  VIADD R3, R16, 0xffffffff ;  /* 0xffffffff10037836 */ /* 0x000fe20000000000 */
[----:B------:R-:W-:Y:S01]  /*283d0*/  LOP3.LUT R41, R8, R41, RZ, 0xc0, !PT ;  /* 0x0000002908297212 */ /* 0x000fe200078ec0ff */
[----:B------:R-:W-:Y:S02]  /*283e0*/  IMAD.MOV R13, RZ, RZ, -R13 ;  /* 0x000000ffff0d7224 */ /* 0x000fe400078e0a0d */
[----:B------:R-:W-:Y:S01]  /*283f0*/  IMAD.MOV R2, RZ, RZ, -R0 ;  /* 0x000000ffff027224 */ /* 0x000fe200078e0a00 */
[----:B------:R-:W-:Y:S01]  /*28400*/  LOP3.LUT R3, R10, R3, RZ, 0xc0, !PT ;  /* 0x000000030a037212 */ /* 0x000fe200078ec0ff */
[----:B------:R-:W-:Y:S02]  /*28410*/  IMAD R41, R20, R0, R41 ;  /* 0x0000000014297224 */ /* 0x000fe400078e0229 */
[----:B----4-:R-:W-:Y:S02]  /*28420*/  @P4 IMAD R18, R15, R13, R12 ;  /* 0x0000000d0f124224 */ /* 0x010fe400078e020c */
[----:B---3--:R-:W-:-:S02]  /*28430*/  IMAD R0, R2, R19, R11 ;  /* 0x0000001302007224 */ /* 0x008fc400078e020b */
[----:B------:R-:W-:Y:S02]  /*28440*/  IMAD R41, R41, R21, R18 ;  /* 0x0000001529297224 */ /* 0x000fe400078e0212 */
[----:B------:R-:W-:Y:S02]  /*28450*/  IMAD R2, R0, R16, R3 ;  /* 0x0000001000027224 */ /* 0x000fe400078e0203 */
[----:B------:R-:W-:-:S03]  /*28460*/  IMAD.MOV.U32 R4, RZ, RZ, 0x1 ;  /* 0x00000001ff047424 */ /* 0x000fc600078e00ff */
[----:B------:R-:W-:Y:S02]  /*28470*/  SEL R3, R2, R41, !P4 ;  /* 0x0000002902037207 */ /* 0x000fe40006000000 */
[----:B------:R-:W-:Y:S02]  /*28480*/  PRMT R0, R4, 0x7610, R0 ;  /* 0x0000761004007816 */ /* 0x000fe40000000000 */
[----:B------:R-:W-:Y:S01]  /*28490*/  SEL R41, R41, R2, !P4 ;  /* 0x0000000229297207 */ /* 0x000fe20006000000 */
[----:B------:R2:W-:Y:S06]  /*284a0*/  STL [R1+0x45c], R3 ;  /* 0x00045c0301007387 */ /* 0x0005ec0000100800 */
.L_x_552:
[----:B------:R3:W-:Y:S01]  /*284b0*/  STL [R1+0x460], R41 ;  /* 0x0004602901007387 */ /* 0x0007e20000100800 */
[----:B------:R-:W-:-:S13]  /*284c0*/  LOP3.LUT P1, RZ, R0, 0xff, RZ, 0xc0, !PT ;  /* 0x000000ff00ff7812 */ /* 0x000fda000782c0ff */
[----:B---3--:R-:W-:Y:S05]  /*284d0*/  @P1 BRA `(.L_x_555) ;  /* 0xfffffd8c005c1947 */ /* 0x008fea000383ffff */
[----:B------:R-:W-:Y:S05]  /*284e0*/  EXIT ;  /* 0x000000000000794d */ /* 0x000fea0003800000 */
.L_x_7:
[----:B------:R-:W2:Y:S01]  /*284f0*/  LDL R20, [R1+0x458] ;  /* 0x0004580001147983 */ /* 0x000ea20000100800 */
[----:B0-----:R-:W-:-:S03]  /*28500*/  ULDC.64 UR4, c[0x0][0x650] ;  /* 0x0001940000047ab9 */ /* 0x001fc60000000a00 */
[----:B------:R-:W3:Y:S01]  /*28510*/  LDL R163, [R1+0x454] ;  /* 0x0004540001a37983 */ /* 0x000ee20000100800 */
[----:B------:R-:W-:Y:S01]  /*28520*/  PRMT R0, RZ, 0x7610, R0 ;  /* 0x00007610ff007816 */ /* 0x000fe20000000000 */
[----:B------:R-:W-:Y:S02]  /*28530*/  IMAD.MOV.U32 R12, RZ, RZ, -0x1 ;  /* 0xffffffffff0c7424 */ /* 0x000fe400078e00ff */
[----:B------:R-:W-:Y:S02]  /*28540*/  IMAD.MOV.U32 R4, RZ, RZ, -0x1 ;  /* 0xffffffffff047424 */ /* 0x000fe400078e00ff */
[----:B------:R-:W-:Y:S01]  /*28550*/  IMAD.MOV.U32 R11, RZ, RZ, -0x1 ;  /* 0xffffffffff0b7424 */ /* 0x000fe200078e00ff */
[----:B--2---:R-:W-:-:S04]  /*28560*/  ISETP.GE.U32.AND P0, PT, R20, UR4, PT ;  /* 0x0000000414007c0c */ /* 0x004fc8000bf06070 */
[----:B---3--:R-:W-:-:S13]  /*28570*/  ISETP.GE.U32.AND.EX P0, PT, R163, UR5, PT, P0 ;  /* 0x00000005a3007c0c */ /* 0x008fda000bf06100 */
[----:B------:R-:W-:Y:S05]  /*28580*/  @P0 BRA `(.L_x_556) ;  /* 0x0000000400300947 */ /* 0x000fea0003800000 */
[----:B------:R-:W0:Y:S01]  /*28590*/  LDC.64 R16, c[0x0][0x628] ;  /* 0x00018a00ff107b82 */ /* 0x000e220000000a00 */
[----:B-1----:R-:W-:Y:S02]  /*285a0*/  IMAD.MOV.U32 R8, RZ, RZ, R20 ;  /* 0x000000ffff087224 */ /* 0x002fe400078e0014 */
[----:B------:R-:W-:-:S05]  /*285b0*/  IMAD.MOV.U32 R9, RZ, RZ, R163 ;  /* 0x000000ffff097224 */ /* 0x000fca00078e00a3 */
[----:B------:R-:W1:Y:S08]  /*285c0*/  LDC R12, c[0x0][0x630] ;  /* 0x00018c00ff0c7b82 */ /* 0x000e700000000800 */
[----:B------:R-:W2:Y:S01]  /*285d0*/  LDC.64 R18, c[0x0][0x620] ;  /* 0x00018800ff127b82 */ /* 0x000ea20000000a00 */
[----:B0-----:R-:W-:-:S04]  /*285e0*/  ISETP.NE.U32.AND P0, PT, R16, RZ, PT ;  /* 0x000000ff1000720c */ /* 0x001fc80003f05070 */
[----:B------:R-:W-:-:S13]  /*285f0*/  ISETP.NE.AND.EX P0, PT, R17, RZ, PT, P0 ;  /* 0x000000ff1100720c */ /* 0x000fda0003f05300 */
[----:B-12---:R-:W-:Y:S05]  /*28600*/  @!P0 BRA `(.L_x_557) ;  /* 0x0000000000288947 */ /* 0x006fea0003800000 */
[----:B------:R-:W0:Y:S02]  /*28610*/  LDC R0, c[0x0][0x634] ;  /* 0x00018d00ff007b82 */ /* 0x000e240000000800 */
        /* <DEDUP_REMOVED lines=9> */
.L_x_557:
[----:B------:R-:W0:Y:S01]  /*286b0*/  LDC.64 R22, c[0x0][0x640] ;  /* 0x00019000ff167b82 */ /* 0x000e220000000a00 */
[-CC-:B------:R-:W-:Y:S01]  /*286c0*/  SHF.R.U64 R15, R8, R12.reuse, R9.reuse ;  /* 0x0000000c080f7219 */ /* 0x180fe20000001209 */
[----:B------:R-:W-:Y:S01]  /*286d0*/  IMAD.MOV.U32 R4, RZ, RZ, R20 ;  /* 0x000000ffff047224 */ /* 0x000fe200078e0014 */
[----:B------:R-:W-:Y:S01]  /*286e0*/  SHF.R.U32.HI R0, RZ, R12, R9 ;  /* 0x0000000cff007219 */ /* 0x000fe20000011609 */
[----:B------:R-:W-:Y:S01]  /*286f0*/  IMAD.MOV.U32 R24, RZ, RZ, 0x1 ;  /* 0x00000001ff187424 */ /* 0x000fe200078e00ff */
[----:B------:R-:W-:-:S03]  /*28700*/  IADD3 R7, P0, RZ, -R15, RZ ;  /* 0x8000000fff077210 */ /* 0x000fc60007f1e0ff */
[----:B------:R-:W1:Y:S02]  /*28710*/  LDC R6, c[0x0][0x618] ;  /* 0x00018600ff067b82 */ /* 0x000e640000000800 */
[----:B------:R-:W-:-:S04]  /*28720*/  IMAD.X R5, RZ, RZ, ~R0, P0 ;  /* 0x000000ffff057224 */ /* 0x000fc800000e0e00 */
[-C--:B------:R-:W-:Y:S02]  /*28730*/  IMAD R0, R5, R18.reuse, RZ ;  /* 0x0000001205007224 */ /* 0x080fe400078e02ff */
[----:B------:R-:W2:Y:S01]  /*28740*/  LDC R8, c[0x0][0x608] ;  /* 0x00018200ff087b82 */ /* 0x000ea20000000800 */
[----:B------:R-:W-:Y:S02]  /*28750*/  IMAD.MOV.U32 R5, RZ, RZ, R163 ;  /* 0x000000ffff057224 */ /* 0x000fe400078e00a3 */
[----:B------:R-:W-:-:S05]  /*28760*/  IMAD.WIDE.U32 R4, R7, R18, R4 ;  /* 0x0000001207047225 */ /* 0x000fca00078e0004 */
[----:B------:R-:W3:Y:S01]  /*28770*/  LDC R21, c[0x0][0x658] ;  /* 0x00019600ff157b82 */ /* 0x000ee20000000800 */
[----:B------:R-:W-:Y:S01]  /*28780*/  IMAD R7, R7, R19, R0 ;  /* 0x0000001307077224 */ /* 0x000fe200078e0200 */
[----:B0-----:R-:W-:-:S03]  /*28790*/  ISETP.NE.U32.AND P0, PT, R22, RZ, PT ;  /* 0x000000ff1600720c */ /* 0x001fc60003f05070 */
[----:B------:R-:W-:Y:S01]  /*287a0*/  IMAD.IADD R5, R5, 0x1, R7 ;  /* 0x0000000105057824 */ /* 0x000fe200078e0207 */
[----:B------:R-:W-:Y:S02]  /*287b0*/  ISETP.NE.AND.EX P0, PT, R23, RZ, PT, P0 ;  /* 0x000000ff1700720c */ /* 0x000fe40003f05300 */
[----:B------:R-:W0:Y:S02]  /*287c0*/  LDC R16, c[0x0][0x600] ;  /* 0x00018000ff107b82 */ /* 0x000e240000000800 */
[-CC-:B-1----:R-:W-:Y:S01]  /*287d0*/  SHF.R.U64 R12, R4, R6.reuse, R5.reuse ;  /* 0x00000006040c7219 */ /* 0x182fe20000001205 */
[----:B------:R-:W-:Y:S01]  /*287e0*/  IMAD.MOV.U32 R4, RZ, RZ, -0x1 ;  /* 0xffffffffff047424 */ /* 0x000fe200078e00ff */
[----:B------:R-:W-:-:S04]  /*287f0*/  SHF.R.U32.HI R5, RZ, R6, R5 ;  /* 0x00000006ff057219 */ /* 0x000fc80000011605 */
[----:B------:R-:W1:Y:S01]  /*28800*/  LDC R18, c[0x0][0x648] ;  /* 0x00019200ff127b82 */ /* 0x000e620000000800 */
[-CC-:B--2---:R-:W-:Y:S02]  /*28810*/  SHF.R.U64 R17, R12, R8.reuse, R5.reuse ;  /* 0x000000080c117219 */ /* 0x184fe40000001205 */
[----:B------:R-:W-:-:S05]  /*28820*/  SHF.R.U32.HI R0, RZ, R8, R5 ;  /* 0x00000008ff007219 */ /* 0x000fca0000011605 */
[----:B------:R-:W2:Y:S01]  /*28830*/  LDC R20, c[0x0][0x638] ;  /* 0x00018e00ff147b82 */ /* 0x000ea20000000800 */
[-C--:B---3--:R-:W-:Y:S02]  /*28840*/  SHF.L.U32 R4, R4, R21.reuse, RZ ;  /* 0x0000001504047219 */ /* 0x088fe400000006ff */
[-CC-:B------:R-:W-:Y:S02]  /*28850*/  SHF.R.U64 R19, R17, R21.reuse, R0.reuse ;  /* 0x0000001511137219 */ /* 0x180fe40000001200 */
[----:B------:R-:W-:Y:S02]  /*28860*/  LOP3.LUT R26, RZ, R4, RZ, 0x33, !PT ;  /* 0x00000004ff1a7212 */ /* 0x000fe400078e33ff */
[----:B------:R-:W-:Y:S01]  /*28870*/  SHF.R.U32.HI R5, RZ, R21, R0 ;  /* 0x00000015ff057219 */ /* 0x000fe20000011600 */
[----:B------:R-:W3:Y:S01]  /*28880*/  LDC R25, c[0x0][0x610] ;  /* 0x00018400ff197b82 */ /* 0x000ee20000000800 */
[----:B------:R-:W-:Y:S01]  /*28890*/  IMAD.MOV.U32 R4, RZ, RZ, R19 ;  /* 0x000000ffff047224 */ /* 0x000fe200078e0013 */
[----:B------:R-:W-:Y:S06]  /*288a0*/  @!P0 BRA `(.L_x_558) ;  /* 0x0000000000288947 */ /* 0x000fec0003800000 */
        /* <DEDUP_REMOVED lines=10> */
.L_x_558:
[----:B-1----:R-:W-:Y:S01]  /*28950*/  SHF.R.U64 R3, R4, R18, R5 ;  /* 0x0000001204037219 */ /* 0x002fe20000001205 */
[----:B0-----:R-:W-:Y:S01]  /*28960*/  VIADD R5, R16, 0xffffffff ;  /* 0xffffffff10057836 */ /* 0x001fe20000000000 */
[----:B------:R-:W-:Y:S01]  /*28970*/  SHF.L.U32 R24, R24, R21, RZ ;  /* 0x0000001518187219 */ /* 0x000fe200000006ff */
[----:B------:R-:W-:Y:S01]  /*28980*/  @P4 IMAD R10, R13, R14, R2 ;  /* 0x0000000e0d0a4224 */ /* 0x000fe200078e0202 */
[----:B------:R-:W-:Y:S01]  /*28990*/  LOP3.LUT R0, R17, R26, RZ, 0xc0, !PT ;  /* 0x0000001a11007212 */ /* 0x000fe200078ec0ff */
[----:B------:R-:W-:Y:S01]  /*289a0*/  IMAD.MOV R4, RZ, RZ, -R3 ;  /* 0x000000ffff047224 */ /* 0x000fe200078e0a03 */
[----:B------:R-:W-:Y:S01]  /*289b0*/  LOP3.LUT R5, R12, R5, RZ, 0xc0, !PT ;  /* 0x000000050c057212 */ /* 0x000fe200078ec0ff */
[----:B------:R-:W-:Y:S02]  /*289c0*/  IMAD.MOV.U32 R2, RZ, RZ, 0x1 ;  /* 0x00000001ff027424 */ /* 0x000fe400078e00ff */
[----:B------:R-:W-:Y:S02]  /*289d0*/  IMAD R3, R24, R3, R0 ;  /* 0x0000000318037224 */ /* 0x000fe400078e0200 */
[----:B--2---:R-:W-:-:S02]  /*289e0*/  IMAD R0, R4, R20, R19 ;  /* 0x0000001404007224 */ /* 0x004fc400078e0213 */
[----:B---3--:R-:W-:Y:S02]  /*289f0*/  IMAD R12, R3, R25, R10 ;  /* 0x00000019030c7224 */ /* 0x008fe400078e020a */
[----:B------:R-:W-:Y:S01]  /*28a00*/  IMAD R3, R0, R16, R5 ;  /* 0x0000001000037224 */ /* 0x000fe200078e0205 */
[----:B------:R-:W-:Y:S01]  /*28a10*/  PRMT R0, R2, 0x7610, R0 ;  /* 0x0000761002007816 */ /* 0x000fe20000000000 */
[----:B------:R-:W-:-:S03]  /*28a20*/  IMAD.MOV.U32 R11, RZ, RZ, R15 ;  /* 0x000000ffff0b7224 */ /* 0x000fc600078e000f */
[----:B------:R-:W-:Y:S02]  /*28a30*/  SEL R4, R3, R12, !P4 ;  /* 0x0000000c03047207 */ /* 0x000fe40006000000 */
[----:B------:R-:W-:-:S07]  /*28a40*/  SEL R12, R12, R3, !P4 ;  /* 0x000000030c0c7207 */ /* 0x000fce0006000000 */
.L_x_556:
[----:B------:R-:W-:-:S08]  /*28a50*/  NOP ;  /* 0x0000000000007918 */ /* 0x000fd00000000000 */
[----:B-1----:R-:W0:-:S00]  /*28a60*/  USETMAXREG.DEALLOC.CTAPOOL 0x18 ;  /* 0x00000018000079c8 */ /* 0x002e0000080e0500 */
[----:B------:R-:W-:-:S13]  /*28a70*/  ISETP.NE.AND P0, PT, RZ, UR8, PT ;  /* 0x00000008ff007c0c */ /* 0x000fda000bf05270 */
[----:B------:R-:W-:Y:S05]  /*28a80*/  @P0 EXIT ;  /* 0x000000000000094d */ /* 0x000fea0003800000 */
[----:B0-----:R-:W-:Y:S01]  /*28a90*/  LOP3.LUT P0, RZ, R0, 0xff, RZ, 0xc0, !PT ;  /* 0x000000ff00ff7812 */ /* 0x001fe2000780c0ff */
[----:B------:R-:W-:Y:S02]  /*28aa0*/  IMAD.MOV.U32 R0, RZ, RZ, 0x1 ;  /* 0x00000001ff007424 */ /* 0x000fe400078e00ff */
[----:B------:R-:W-:-:S10]  /*28ab0*/  IMAD.MOV.U32 R8, RZ, RZ, RZ ;  /* 0x000000ffff087224 */ /* 0x000fd400078e00ff */
[----:B------:R-:W-:Y:S05]  /*28ac0*/  @!P0 BRA `(.L_x_559) ;  /* 0x0000000c00508947 */ /* 0x000fea0003800000 */
[----:B------:R-:W0:Y:S01]  /*28ad0*/  LDC R0, c[0x0][0x28c] ;  /* 0x0000a300ff007b82 */ /* 0x000e220000000800 */
[----:B------:R-:W-:Y:S01]  /*28ae0*/  ULDC UR5, c[0x0][0x658] ;  /* 0x0001960000057ab9 */ /* 0x000fe20000000800 */
[----:B------:R-:W-:Y:S01]  /*28af0*/  UMOV UR7, 0xffffffff ;  /* 0xffffffff00077882 */ /* 0x000fe20000000000 */
[----:B------:R-:W-:Y:S01]  /*28b00*/  ULDC UR6, c[0x0][0xc] ;  /* 0x0000030000067ab9 */ /* 0x000fe20000000800 */
[----:B------:R-:W-:Y:S01]  /*28b10*/  USHF.L.U32 UR9, UR7, UR5, URZ ;  /* 0x0000000507097299 */ /* 0x000fe2000800063f */
[----:B------:R-:W-:Y:S01]  /*28b20*/  BSSY B0, `(.L_x_559) ;  /* 0x00000ce000007945 */ /* 0x000fe20003800000 */
[----:B------:R-:W-:Y:S01]  /*28b30*/  UMOV UR8, 0x1 ;  /* 0x0000000100087882 */ /* 0x000fe20000000000 */
[----:B------:R-:W-:Y:S01]  /*28b40*/  ULDC UR7, c[0x0][0x10] ;  /* 0x0000040000077ab9 */ /* 0x000fe20000000800 */
[----:B------:R-:W1:Y:S01]  /*28b50*/  S2UR UR10, SR_CgaCtaId ;  /* 0x00000000000a79c3 */ /* 0x000e620000008800 */
[----:B------:R-:W-:Y:S01]  /*28b60*/  UIMAD.WIDE.U32 UR6, UR6, UR7, URZ ;  /* 0x00000007060672a5 */ /* 0x000fe2000f8e003f */
[----:B------:R-:W-:Y:S01]  /*28b70*/  IMAD.MOV.U32 R10, RZ, RZ, 0x1 ;  /* 0x00000001ff0a7424 */ /* 0x000fe200078e00ff */
[----:B------:R-:W-:Y:S01]  /*28b80*/  USHF.L.U32 UR5, UR8, UR5, URZ ;  /* 0x0000000508057299 */ /* 0x000fe2000800063f */
[----:B------:R-:W-:Y:S01]  /*28b90*/  IMAD.MOV.U32 R8, RZ, RZ, RZ ;  /* 0x000000ffff087224 */ /* 0x000fe200078e00ff */
[----:B------:R-:W-:Y:S01]  /*28ba0*/  ULDC UR4, c[0x0][0x600] ;  /* 0x0001800000047ab9 */ /* 0x000fe20000000800 */
[----:B------:R-:W-:Y:S01]  /*28bb0*/  ULDC UR8, c[0x0][0x14] ;  /* 0x0000050000087ab9 */ /* 0x000fe20000000800 */
[----:B------:R-:W-:-:S02]  /*28bc0*/  ULOP3.LUT UR21, UR13, 0x2, URZ, 0xfc, !UPT ;  /* 0x000000020d157892 */ /* 0x000fc4000f8efc3f */
[----:B------:R-:W-:Y:S02]  /*28bd0*/  UIMAD.WIDE.U32 UR22, UR6, UR8, URZ ;  /* 0x00000008061672a5 */ /* 0x000fe4000f8e003f */
[----:B------:R-:W-:Y:S02]  /*28be0*/  UIMAD UR16, UR7, UR8, URZ ;  /* 0x00000008071072a4 */ /* 0x000fe4000f8e023f */
[----:B------:R-:W-:Y:S02]  /*28bf0*/  UIADD3 UR4, UR4, -0x1, URZ ;  /* 0xffffffff04047890 */ /* 0x000fe4000fffe03f */
[----:B------:R-:W-:Y:S01]  /*28c00*/  ULOP3.LUT UR18, URZ, UR9, URZ, 0x33, !UPT ;  /* 0x000000093f127292 */ /* 0x000fe2000f8e333f */
[----:B0-----:R-:W-:Y:S01]  /*28c10*/  VIADD R0, R0, 0x7f ;  /* 0x0000007f00007836 */ /* 0x001fe20000000000 */
[----:B------:R-:W-:Y:S01]  /*28c20*/  UIADD3 UR16, UR23, UR16, URZ ;  /* 0x0000001017107290 */ /* 0x000fe2000fffe03f */
[----:B------:R-:W-:-:S03]  /*28c30*/  ULDC.64 UR24, c[0x0][0x198] ;  /* 0x0000660000187ab9 */ /* 0x000fc60000000a00 */
[----:B------:R-:W-:Y:S01]  /*28c40*/  SHF.R.S32.HI R3, RZ, 0x1f, R0 ;  /* 0x0000001fff037819 */ /* 0x000fe20000011400 */
[----:B-1----:R-:W-:-:S03]  /*28c50*/  IMAD.U32 R7, RZ, RZ, UR10 ;  /* 0x0000000aff077e24 */ /* 0x002fc6000f8e00ff */
[----:B------:R-:W-:Y:S01]  /*28c60*/  LEA.HI R3, R3, R0, RZ, 0x7 ;  /* 0x0000000003037211 */ /* 0x000fe200078f38ff */
[----:B------:R-:W-:-:S03]  /*28c70*/  IMAD.MOV.U32 R0, RZ, RZ, 0x1 ;  /* 0x00000001ff007424 */ /* 0x000fc600078e00ff */
[----:B------:R-:W-:-:S05]  /*28c80*/  SHF.R.S32.HI R6, RZ, 0x7, R3 ;  /* 0x00000007ff067819 */ /* 0x000fca0000011403 */
[----:B------:R-:W-:-:S07]  /*28c90*/  VIADD R16, R6, 0x1 ;  /* 0x0000000106107836 */ /* 0x000fce0000000000 */
.L_x_570:
[----:B------:R-:W-:-:S03]  /*28ca0*/  UMOV UR6, 0xffffffff ;  /* 0xffffffff00067882 */ /* 0x000fc60000000000 */
[----:B------:R-:W-:Y:S05]  /*28cb0*/  BRA.DIV UR6, `(.L_x_560) ;  /* 0x0000000e06ac7947 */ /* 0x000fea000b800000 */
[----:B------:R-:W-:-:S13]  /*28cc0*/  ELECT P0, URZ, PT ;  /* 0x00000000003f782f */ /* 0x000fda0003800000 */
.L_x_580:
[----:B------:R-:W0:Y:S01]  /*28cd0*/  LDC R2, c[0x0][0x28c] ;  /* 0x0000a300ff027b82 */ /* 0x000e220000000800 */
[----:B------:R-:W-:Y:S01]  /*28ce0*/  BSSY B1, `(.L_x_561) ;  /* 0x000003b000017945 */ /* 0x000fe20003800000 */
[----:B0-----:R-:W-:-:S13]  /*28cf0*/  ISETP.LT.OR P0, PT, R2, 0x1, !P0 ;  /* 0x000000010200780c */ /* 0x001fda0004701670 */
[----:B------:R-:W-:Y:S05]  /*28d00*/  @P0 BRA `(.L_x_562) ;  /* 0x0000000000e00947 */ /* 0x000fea0003800000 */
[----:B------:R-:W-:Y:S02]  /*28d10*/  IMAD R2, R12, 0x2, R7 ;  /* 0x000000020c027824 */ /* 0x000fe400078e0207 */
[----:B------:R-:W-:Y:S02]  /*28d20*/  IMAD.SHL.U32 R4, R4, 0x100, RZ ;  /* 0x0000010004047824 */ /* 0x000fe400078e00ff */
[----:B------:R-:W-:Y:S02]  /*28d30*/  IMAD.SHL.U32 R2, R2, 0x80, RZ ;  /* 0x0000008002027824 */ /* 0x000fe400078e00ff */
[----:B------:R-:W-:Y:S02]  /*28d40*/  IMAD.MOV.U32 R14, RZ, RZ, RZ ;  /* 0x000000ffff0e7224 */ /* 0x000fe400078e00ff */
[----:B------:R-:W-:Y:S02]  /*28d50*/  IMAD.MOV.U32 R3, RZ, RZ, R16 ;  /* 0x000000ffff037224 */ /* 0x000fe400078e0010 */
[----:B------:R-:W-:-:S02]  /*28d60*/  IMAD.MOV.U32 R5, RZ, RZ, R0 ;  /* 0x000000ffff057224 */ /* 0x000fc400078e0000 */
[----:B------:R-:W-:-:S07]  /*28d70*/  IMAD.MOV.U32 R9, RZ, RZ, R8 ;  /* 0x000000ffff097224 */ /* 0x000fce00078e0008 */
.L_x_565:
[----:B------:R-:W0:Y:S01]  /*28d80*/  S2UR UR6, SR_CgaCtaId ;  /* 0x00000000000679c3 */ /* 0x000e220000008800 */
[----:B------:R-:W-:Y:S02]  /*28d90*/  MOV R12, 0x400 ;  /* 0x00000400000c7802 */ /* 0x000fe40000000f00 */
[----:B------:R-:W-:Y:S01]  /*28da0*/  SHF.L.U32 R13, R5, 0x1f, RZ ;  /* 0x0000001f050d7819 */ /* 0x000fe200000006ff */
[----:B0-----:R-:W-:-:S05]  /*28db0*/  IMAD.U32 R7, RZ, RZ, UR6 ;  /* 0x00000006ff077e24 */ /* 0x001fca000f8e00ff */
[----:B------:R-:W-:-:S05]  /*28dc0*/  LEA R12, R7, R12, 0x18 ;  /* 0x0000000c070c7211 */ /* 0x000fca00078ec0ff */
[----:B------:R-:W-:-:S04]  /*28dd0*/  IMAD R18, R9, 0x8, R12 ;  /* 0x0000000809127824 */ /* 0x000fc800078e020c */
[----:B------:R-:W0:Y:S02]  /*28de0*/  SYNCS.PHASECHK.TRANS64.TRYWAIT P0, [R18+URZ+0x18], R13 ;  /* 0x0000180d120075a7 */ /* 0x000e24000800017f */
[----:B0-----:R-:W-:Y:S05]  /*28df0*/  @!P0 BRA `(.L_x_563) ;  /* 0x0000000c007c8947 */ /* 0x001fea0003800000 */
.L_x_581:
[----:B------:R-:W1:Y:S01]  /*28e00*/  S2R R15, SR_TID.X ;  /* 0x00000000000f7919 */ /* 0x000e620000002100 */
[----:B------:R-:W-:-:S04]  /*28e10*/  UPRMT UR6, UR21, 0x9910, URZ ;  /* 0x0000991015067896 */ /* 0x000fc8000800003f */
[----:B------:R-:W-:Y:S01]  /*28e20*/  UISETP.NE.AND UP0, UPT, UR6, 0x2, UPT ;  /* 0x000000020600788c */ /* 0x000fe2000bf05270 */
[----:B-1----:R-:W-:-:S13]  /*28e30*/  LOP3.LUT P0, RZ, R15, 0x7f, RZ, 0xc0, !PT ;  /* 0x0000007f0fff7812 */ /* 0x002fda000780c0ff */
[----:B0-----:R-:W0:Y:S02]  /*28e40*/  @!P0 LDC R13, c[0x0][0x500] ;  /* 0x00014000ff0d8b82 */ /* 0x001e240000000800 */
[----:B0-----:R0:W-:Y:S01]  /*28e50*/  @!P0 SYNCS.ARRIVE.TRANS64 RZ, [R18+URZ], R13 ;  /* 0x0000000d12ff89a7 */ /* 0x0011e2000800003f */
[----:B------:R-:W-:-:S13]  /*28e60*/  PLOP3.LUT P0, PT, PT, PT, UP0, 0x80, 0x0 ;  /* 0x000000000000781c */ /* 0x000fda0003f0f008 */
[----:B0-----:R-:W-:Y:S05]  /*28e70*/  @P0 BRA `(.L_x_564) ;  /* 0x0000000000040947 */ /* 0x001fea0003800000 */
[----:B------:R-:W-:Y:S01]  /*28e80*/  BPT.TRAP 0x1 ;  /* 0x000000040000795c */ /* 0x000fe20000300000 */
.L_x_564:
[----:B------:R-:W-:Y:S01]  /*28e90*/  IMAD.SHL.U32 R13, R9, 0x8000, RZ ;  /* 0x00008000090d7824 */ /* 0x000fe200078e00ff */
[----:B------:R-:W-:Y:S01]  /*28ea0*/  R2UR UR8, R12 ;  /* 0x000000000c0872ca */ /* 0x000fe200000e0000 */
[----:B------:R-:W-:Y:S01]  /*28eb0*/  VIADD R3, R3, 0xffffffff ;  /* 0xffffffff03037836 */ /* 0x000fe20000000000 */
[----:B------:R-:W-:Y:S01]  /*28ec0*/  R2UR UR9, R18 ;  /* 0x00000000120972ca */ /* 0x000fe200000e0000 */
[--C-:B------:R-:W-:Y:S01]  /*28ed0*/  IMAD R15, R7, 0x4000, R13.reuse ;  /* 0x00004000070f7824 */ /* 0x100fe200078e020d */
[----:B------:R-:W-:Y:S01]  /*28ee0*/  IADD3 R12, R12, 0x18100, R13 ;  /* 0x000181000c0c7810 */ /* 0x000fe20007ffe00d */
[----:B------:R-:W-:Y:S01]  /*28ef0*/  UIADD3 UR6, UP0, UR24, 0xf0, URZ ;  /* 0x000000f018067890 */ /* 0x000fe2000ff1e03f */
[----:B------:R-:W-:Y:S01]  /*28f00*/  R2UR UR11, R2 ;  /* 0x00000000020b72ca */ /* 0x000fe200000e0000 */
[----:B------:R-:W-:Y:S01]  /*28f10*/  UIADD3 UR26, UP1, UR24, 0x1f0, URZ ;  /* 0x000001f0181a7890 */ /* 0x000fe2000ff3e03f */
[----:B------:R-:W-:Y:S01]  /*28f20*/  R2UR UR7, R15 ;  /* 0x000000000f0772ca */ /* 0x000fe200000e0000 */
[----:B------:R-:W-:Y:S01]  /*28f30*/  VIADD R9, R9, 0x1 ;  /* 0x0000000109097836 */ /* 0x000fe20000000000 */
[----:B------:R-:W-:Y:S01]  /*28f40*/  R2UR UR10, R14 ;  /* 0x000000000e0a72ca */ /* 0x000fe200000e0000 */
[----:B------:R-:W-:Y:S01]  /*28f50*/  UIADD3.X UR27, URZ, UR25, URZ, UP1, !UPT ;  /* 0x000000193f1b7290 */ /* 0x000fe20008ffe43f */
[----:B------:R-:W-:Y:S01]  /*28f60*/  R2UR UR12, R11 ;  /* 0x000000000b0c72ca */ /* 0x000fe200000e0000 */
[----:B------:R-:W-:Y:S01]  /*28f70*/  UMOV UR20, 0x30000 ;  /* 0x0003000000147882 */ /* 0x000fe20000000000 */
[----:B------:R-:W-:Y:S01]  /*28f80*/  R2UR UR17, R12 ;  /* 0x000000000c1172ca */ /* 0x000fe200000e0000 */
[----:B------:R-:W-:Y:S01]  /*28f90*/  UMOV UR14, 0x0 ;  /* 0x00000000000e7882 */ /* 0x000fe20000000000 */
[----:B------:R-:W-:Y:S01]  /*28fa0*/  R2UR UR19, R4 ;  /* 0x00000000041372ca */ /* 0x000fe200000e0000 */
[----:B------:R-:W-:Y:S01]  /*28fb0*/  UMOV UR15, 0x10000000 ;  /* 0x10000000000f7882 */ /* 0x000fe20000000000 */
[----:B------:R-:W-:Y:S01]  /*28fc0*/  ISETP.GT.AND P1, PT, R3, 0x1, PT ;  /* 0x000000010300780c */ /* 0x000fe20003f24270 */
[----:B------:R-:W-:Y:S01]  /*28fd0*/  VIADD R14, R14, 0x80 ;  /* 0x000000800e0e7836 */ /* 0x000fe20000000000 */
[----:B------:R-:W-:Y:S01]  /*28fe0*/  ISETP.NE.AND P0, PT, R9, 0x3, PT ;  /* 0x000000030900780c */ /* 0x000fe20003f05270 */
[----:B------:R-:W-:-:S02]  /*28ff0*/  UIADD3 UR8, UR8, 0x100, UR7 ;  /* 0x0000010008087890 */ /* 0x000fc4000fffe007 */
[----:B------:R-:W-:Y:S01]  /*29000*/  UIADD3.X UR7, URZ, UR25, URZ, UP0, !UPT ;  /* 0x000000193f077290 */ /* 0x000fe200087fe43f */
[----:B------:R-:W-:Y:S02]  /*29010*/  SEL R12, RZ, 0x1, P0 ;  /* 0x00000001ff0c7807 */ /* 0x000fe40000000000 */
[----:B------:R-:W-:Y:S02]  /*29020*/  SEL R9, R9, RZ, P0 ;  /* 0x000000ff09097207 */ /* 0x000fe40000000000 */
[----:B------:R-:W-:-:S04]  /*29030*/  LOP3.LUT R5, R5, R12, RZ, 0x3c, !PT ;  /* 0x0000000c05057212 */ /* 0x000fc800078e3cff */
[----:B------:R0:W-:Y:S02]  /*29040*/  UTMALDG.3D.MULTICAST [UR8], [UR6], UR20, desc[UR14] ;  /* 0x00000e08060073b4 */ /* 0x0001e40008011814 */
[----:B0-----:R-:W-:Y:S01]  /*29050*/  UMOV UR8, UR17 ;  /* 0x0000001100087c82 */ /* 0x001fe20008000000 */
[----:B------:R-:W-:Y:S02]  /*29060*/  UMOV UR11, UR19 ;  /* 0x00000013000b7c82 */ /* 0x000fe40008000000 */
[----:B------:R0:W-:Y:S02]  /*29070*/  UTMALDG.3D [UR8], [UR26], desc[UR14] ;  /* 0x00000e081a0075b4 */ /* 0x0001e40008011000 */
[----:B0-----:R-:W-:Y:S05]  /*29080*/  @P1 BRA `(.L_x_565) ;  /* 0xfffffffc003c1947 */ /* 0x001fea000383ffff */
.L_x_562:
[----:B------:R-:W-:Y:S05]  /*29090*/  BSYNC B1 ;  /* 0x0000000000017941 */ /* 0x000fea0003800000 */
.L_x_561:
[----:B------:R-:W2:Y:S01]  /*290a0*/  LDL.LU R17, [R1+0x454] ;  /* 0x0004540001117983 */ /* 0x000ea20000300800 */
[----:B------:R-:W-:Y:S01]  /*290b0*/  LOP3.LUT P0, RZ, R10, 0xff, RZ, 0xc0, !PT ;  /* 0x000000ff0aff7812 */ /* 0x000fe2000780c0ff */
[C---:B------:R-:W-:Y:S01]  /*290c0*/  IMAD.IADD R8, R6.reuse, 0x1, R8 ;  /* 0x0000000106087824 */ /* 0x040fe200078e0208 */
[----:B------:R-:W-:Y:S01]  /*290d0*/  ULDC.64 UR6, c[0x0][0x650] ;  /* 0x0001940000067ab9 */ /* 0x000fe20000000a00 */
[----:B------:R-:W3:Y:S01]  /*290e0*/  LDL.LU R15, [R1+0x458] ;  /* 0x00045800010f7983 */ /* 0x000ee20000300800 */
[----:B------:R-:W-:Y:S01]  /*290f0*/  ISETP.GE.U32.AND P1, PT, R6, 0x3, PT ;  /* 0x000000030600780c */ /* 0x000fe20003f26070 */
[----:B------:R-:W-:Y:S01]  /*29100*/  BSSY B1, `(.L_x_566) ;  /* 0x000006d000017945 */ /* 0x000fe20003800000 */
[----:B------:R-:W-:Y:S01]  /*29110*/  IMAD.MOV.U32 R12, RZ, RZ, -0x1 ;  /* 0xffffffffff0c7424 */ /* 0x000fe200078e00ff */
[----:B------:R-:W-:Y:S01]  /*29120*/  PRMT R10, RZ, 0x7610, R10 ;  /* 0x00007610ff0a7816 */ /* 0x000fe2000000000a */
[----:B------:R-:W-:Y:S02]  /*29130*/  IMAD.MOV.U32 R4, RZ, RZ, -0x1 ;  /* 0xffffffffff047424 */ /* 0x000fe400078e00ff */
[----:B------:R-:W-:-:S03]  /*29140*/  IMAD.MOV.U32 R11, RZ, RZ, -0x1 ;  /* 0xffffffffff0b7424 */ /* 0x000fc600078e00ff */
[----:B------:R-:W0:Y:S01]  /*29150*/  @P0 S2R R7, SR_CgaCtaId ;  /* 0x0000000000070919 */ /* 0x000e220000008800 */
[----:B------:R-:W-:-:S04]  /*29160*/  @P0 MOV R2, 0x400 ;  /* 0x0000040000020802 */ /* 0x000fc80000000f00 */
[----:B0-----:R-:W-:-:S04]  /*29170*/  @P0 LEA R2, R7, R2, 0x18 ;  /* 0x0000000207020211 */ /* 0x001fc800078ec0ff */
[----:B------:R0:W-:Y:S01]  /*29180*/  @P0 SYNCS.ARRIVE.TRANS64.A1T0 RZ, [R2+URZ+0x48], RZ ;  /* 0x000048ff02ff09a7 */ /* 0x0001e2000810003f */
[----:B------:R-:W-:-:S04]  /*29190*/  ISETP.GT.U32.AND P0, PT, R8, 0x2, PT ;  /* 0x000000020800780c */ /* 0x000fc80003f04070 */
[----:B------:R-:W-:Y:S01]  /*291a0*/  ISETP.LT.U32.AND P0, PT, R6, 0x3, P0 ;  /* 0x000000030600780c */ /* 0x000fe20000701070 */
[----:B0-----:R-:W-:-:S05]  /*291b0*/  IMAD.WIDE.U32 R2, R8, -0x55555555, RZ ;  /* 0xaaaaaaab08027825 */ /* 0x001fca00078e00ff */
[----:B------:R-:W-:Y:S02]  /*291c0*/  SHF.R.U32.HI R5, RZ, 0x1, R3 ;  /* 0x00000001ff057819 */ /* 0x000fe40000011603 */
[----:B------:R-:W-:Y:S02]  /*291d0*/  SEL R3, RZ, 0x1, !P0 ;  /* 0x00000001ff037807 */ /* 0x000fe40004000000 */
[----:B------:R-:W-:Y:S01]  /*291e0*/  PRMT R2, RZ, 0x7610, R2 ;  /* 0x00007610ff027816 */ /* 0x000fe20000000002 */
[----:B------:R-:W-:Y:S01]  /*291f0*/  IMAD R8, R5, -0x3, R8 ;  /* 0xfffffffd05087824 */ /* 0x000fe200078e0208 */
[----:B------:R-:W-:-:S04]  /*29200*/  LOP3.LUT R0, R0, R3, RZ, 0x3c, !PT ;  /* 0x0000000300007212 */ /* 0x000fc800078e3cff */
[----:B------:R-:W-:Y:S02]  /*29210*/  @P1 LOP3.LUT R0, R0, 0x1, R5, 0x78, !PT ;  /* 0x0000000100001812 */ /* 0x000fe400078e7805 */
[----:B---3--:R-:W-:-:S04]  /*29220*/  IADD3 R15, P0, R15, UR22, RZ ;  /* 0x000000160f0f7c10 */ /* 0x008fc8000ff1e0ff */
[----:B--2---:R-:W-:Y:S01]  /*29230*/  IADD3.X R17, R17, UR16, RZ, P0, !PT ;  /* 0x0000001011117c10 */ /* 0x004fe200087fe4ff */
[----:B------:R0:W-:Y:S01]  /*29240*/  STL [R1+0x458], R15 ;  /* 0x0004580f01007387 */ /* 0x0001e20000100800 */
[----:B------:R-:W-:-:S03]  /*29250*/  ISETP.GE.U32.AND P0, PT, R15, UR6, PT ;  /* 0x000000060f007c0c */ /* 0x000fc6000bf06070 */
[----:B------:R0:W-:Y:S01]  /*29260*/  STL [R1+0x454], R17 ;  /* 0x0004541101007387 */ /* 0x0001e20000100800 */
[----:B------:R-:W-:-:S13]  /*29270*/  ISETP.GE.U32.AND.EX P0, PT, R17, UR7, PT, P0 ;  /* 0x0000000711007c0c */ /* 0x000fda000bf06100 */
[----:B0-----:R-:W-:Y:S05]  /*29280*/  @P0 BRA `(.L_x_567) ;  /* 0x0000000400500947 */ /* 0x001fea0003800000 */
[----:B------:R-:W0:Y:S01]  /*29290*/  S2R R9, SR_CTAID.X ;  /* 0x0000000000097919 */ /* 0x000e220000002500 */
[----:B------:R-:W-:Y:S01]  /*292a0*/  ULDC UR6, c[0x0][0x150] ;  /* 0x0000540000067ab9 */ /* 0x000fe20000000800 */
[----:B------:R-:W1:Y:S01]  /*292b0*/  LDC R4, c[0x0][0x144] ;  /* 0x00005100ff047b82 */ /* 0x000e620000000800 */
[----:B------:R-:W-:Y:S01]  /*292c0*/  ULDC UR9, c[0x0][0x630] ;  /* 0x00018c0000097ab9 */ /* 0x000fe20000000800 */
[----:B------:R-:W2:Y:S06]  /*292d0*/  S2R R2, SR_CTAID.Y ;  /* 0x0000000000027919 */ /* 0x000eac0000002600 */
[----:B------:R-:W3:Y:S01]  /*292e0*/  LDC R13, c[0x0][0x148] ;  /* 0x00005200ff0d7b82 */ /* 0x000ee20000000800 */
[----:B0-----:R-:W-:-:S02]  /*292f0*/  I2FP.F32.U32 R3, R9 ;  /* 0x0000000900037245 */ /* 0x001fc40000201000 */
[----:B--2---:R-:W-:-:S03]  /*29300*/  I2FP.F32.U32 R5, R2 ;  /* 0x0000000200057245 */ /* 0x004fc60000201000 */
[----:B------:R-:W-:Y:S01]  /*29310*/  FMUL R3, R3, UR6 ;  /* 0x0000000603037c20 */ /* 0x000fe20008400000 */
[----:B------:R-:W-:Y:S02]  /*29320*/  ULDC UR6, c[0x0][0x154] ;  /* 0x0000550000067ab9 */ /* 0x000fe40000000800 */
[----:B------:R-:W-:Y:S01]  /*29330*/  FMUL R11, R5, UR6 ;  /* 0x00000006050b7c20 */ /* 0x000fe20008400000 */
[----:B------:R-:W-:Y:S02]  /*29340*/  ULDC.64 UR6, c[0x0][0x628] ;  /* 0x00018a0000067ab9 */ /* 0x000fe40000000a00 */
[----:B------:R-:W0:Y:S01]  /*29350*/  F2I.U32.TRUNC.NTZ R3, R3 ;  /* 0x0000000300037305 */ /* 0x000e22000020f000 */
[----:B------:R-:W-:-:S04]  /*29360*/  ISETP.NE.U32.AND P0, PT, RZ, UR6, PT ;  /* 0x00000006ff007c0c */ /* 0x000fc8000bf05070 */
[----:B------:R-:W-:-:S03]  /*29370*/  ISETP.NE.AND.EX P0, PT, RZ, UR7, PT, P0 ;  /* 0x00000007ff007c0c */ /* 0x000fc6000bf05300 */
[----:B------:R-:W2:Y:S01]  /*29380*/  F2I.U32.TRUNC.NTZ R11, R11 ;  /* 0x0000000b000b7305 */ /* 0x000ea2000020f000 */
[----:B0-----:R-:W-:Y:S02]  /*29390*/  IMAD.MOV R5, RZ, RZ, -R3 ;  /* 0x000000ffff057224 */ /* 0x001fe400078e0a03 */
[----:B------:R-:W-:Y:S02]  /*293a0*/  IMAD.MOV.U32 R3, RZ, RZ, R17 ;  /* 0x000000ffff037224 */ /* 0x000fe400078e0011 */
[----:B-1----:R-:W-:Y:S02]  /*293b0*/  IMAD R9, R4, R5, R9 ;  /* 0x0000000504097224 */ /* 0x002fe400078e0209 */
[----:B--2---:R-:W-:-:S04]  /*293c0*/  IMAD.MOV R4, RZ, RZ, -R11 ;  /* 0x000000ffff047224 */ /* 0x004fc800078e0a0b */
[----:B---3--:R-:W-:Y:S02]  /*293d0*/  @P4 IMAD R9, R13, R4, R2 ;  /* 0x000000040d094224 */ /* 0x008fe400078e0202 */
[----:B------:R-:W-:Y:S01]  /*293e0*/  IMAD.MOV.U32 R2, RZ, RZ, R15 ;  /* 0x000000ffff027224 */ /* 0x000fe200078e000f */
[----:B------:R-:W-:Y:S06]  /*293f0*/  @!P0 BRA `(.L_x_568) ;  /* 0x0000000000288947 */ /* 0x000fec0003800000 */
[----:B------:R-:W-:Y:S02]  /*29400*/  ULDC UR8, c[0x0][0x634] ;  /* 0x00018d0000087ab9 */ /* 0x000fe40000000800 */
[----:B------:R-:W-:-:S05]  /*29410*/  IADD3 R3, P0, R15, UR8, RZ ;  /* 0x000000080f037c10 */ /* 0x000fca000ff1e0ff */
[----:B------:R-:W-:-:S04]  /*29420*/  IMAD.X R11, RZ, RZ, R17, P0 ;  /* 0x000000ffff0b7224 */ /* 0x000fc800000e0611 */
[----:B------:R-:W-:-:S04]  /*29430*/  IMAD.WIDE.U32 R4, R11, UR6, RZ ;  /* 0x000000060b047c25 */ /* 0x000fc8000f8e00ff */
[----:B------:R-:W-:-:S04]  /*29440*/  IMAD.WIDE.U32 R4, P0, R3, UR7, R4 ;  /* 0x0000000703047c25 */ /* 0x000fc8000f800004 */
[----:B------:R-:W-:-:S04]  /*29450*/  IMAD.WIDE.U32 R2, R3, UR6, RZ ;  /* 0x0000000603027c25 */ /* 0x000fc8000f8e00ff */
[----:B------:R-:W-:Y:S01]  /*29460*/  IMAD.MOV.U32 R2, RZ, RZ, R5 ;  /* 0x000000ffff027224 */ /* 0x000fe200078e0005 */
[----:B------:R-:W-:Y:S01]  /*29470*/  IADD3 RZ, P1, R3, R4, RZ ;  /* 0x0000000403ff7210 */ /* 0x000fe20007f3e0ff */
[----:B------:R-:W-:-:S04]  /*29480*/  IMAD.X R3, RZ, RZ, RZ, P0 ;  /* 0x000000ffff037224 */ /* 0x000fc800000e06ff */
[----:B------:R-:W-:-:S08]  /*29490*/  IMAD.WIDE.U32.X R2, R11, UR7, R2, P1 ;  /* 0x000000070b027c25 */ /* 0x000fd000088e0402 */
.L_x_568:
[--C-:B------:R-:W-:Y:S01]  /*294a0*/  SHF.R.U64 R11, R2, UR9, R3.reuse ;  /* 0x00000009020b7c19 */ /* 0x100fe20008001203 */
[----:B------:R-:W-:Y:S01]  /*294b0*/  ULDC.64 UR6, c[0x0][0x620] ;  /* 0x0001880000067ab9 */ /* 0x000fe20000000a00 */
[----:B------:R-:W-:Y:S01]  /*294c0*/  SHF.R.U32.HI R2, RZ, UR9, R3 ;  /* 0x00000009ff027c19 */ /* 0x000fe20008011603 */
[----:B------:R-:W-:Y:S01]  /*294d0*/  IMAD.MOV.U32 R3, RZ, RZ, R17 ;  /* 0x000000ffff037224 */ /* 0x000fe200078e0011 */
[----:B------:R-:W-:Y:S01]  /*294e0*/  IADD3 R13, P0, RZ, -R11, RZ ;  /* 0x8000000bff0d7210 */ /* 0x000fe20007f1e0ff */
[----:B------:R-:W-:-:S04]  /*294f0*/  ULDC.64 UR8, c[0x0][0x640] ;  /* 0x0001900000087ab9 */ /* 0x000fc80000000a00 */
[----:B------:R-:W-:Y:S01]  /*29500*/  IMAD.X R2, RZ, RZ, ~R2, P0 ;  /* 0x000000ffff027224 */ /* 0x000fe200000e0e02 */
[----:B------:R-:W-:-:S03]  /*29510*/  ISETP.NE.U32.AND P0, PT, RZ, UR8, PT ;  /* 0x00000008ff007c0c */ /* 0x000fc6000bf05070 */
[----:B------:R-:W-:Y:S01]  /*29520*/  IMAD R2, R2, UR6, RZ ;  /* 0x0000000602027c24 */ /* 0x000fe2000f8e02ff */
[----:B------:R-:W-:-:S03]  /*29530*/  ISETP.NE.AND.EX P0, PT, RZ, UR9, PT, P0 ;  /* 0x00000009ff007c0c */ /* 0x000fc6000bf05300 */
[----:B------:R-:W-:Y:S02]  /*29540*/  IMAD R5, R13, UR7, R2 ;  /* 0x000000070d057c24 */ /* 0x000fe4000f8e0202 */
[----:B------:R-:W-:-:S04]  /*29550*/  IMAD.MOV.U32 R2, RZ, RZ, R15 ;  /* 0x000000ffff027224 */ /* 0x000fc800078e000f */
[----:B------:R-:W-:Y:S01]  /*29560*/  IMAD.WIDE.U32 R2, R13, UR6, R2 ;  /* 0x000000060d027c25 */ /* 0x000fe2000f8e0002 */
[----:B------:R-:W-:-:S03]  /*29570*/  ULDC UR6, c[0x0][0x618] ;  /* 0x0001860000067ab9 */ /* 0x000fc60000000800 */
[----:B------:R-:W-:-:S05]  /*29580*/  IMAD.IADD R3, R3, 0x1, R5 ;  /* 0x0000000103037824 */ /* 0x000fca00078e0205 */
[--C-:B------:R-:W-:Y:S02]  /*29590*/  SHF.R.U64 R12, R2, UR6, R3.reuse ;  /* 0x00000006020c7c19 */ /* 0x100fe40008001203 */
[----:B------:R-:W-:Y:S01]  /*295a0*/  SHF.R.U32.HI R3, RZ, UR6, R3 ;  /* 0x00000006ff037c19 */ /* 0x000fe20008011603 */
[----:B------:R-:W-:-:S03]  /*295b0*/  ULDC UR6, c[0x0][0x608] ;  /* 0x0001820000067ab9 */ /* 0x000fc60000000800 */
[--C-:B------:R-:W-:Y:S02]  /*295c0*/  SHF.R.U64 R13, R12, UR6, R3.reuse ;  /* 0x000000060c0d7c19 */ /* 0x100fe40008001203 */
[----:B------:R-:W-:Y:S01]  /*295d0*/  SHF.R.U32.HI R2, RZ, UR6, R3 ;  /* 0x00000006ff027c19 */ /* 0x000fe20008011603 */
[----:B------:R-:W-:-:S03]  /*295e0*/  ULDC UR6, c[0x0][0x658] ;  /* 0x0001960000067ab9 */ /* 0x000fc60000000800 */
[--C-:B------:R-:W-:Y:S02]  /*295f0*/  SHF.R.U64 R14, R13, UR6, R2.reuse ;  /* 0x000000060d0e7c19 */ /* 0x100fe40008001202 */
[----:B------:R-:W-:-:S03]  /*29600*/  SHF.R.U32.HI R15, RZ, UR6, R2 ;  /* 0x00000006ff0f7c19 */ /* 0x000fc60008011602 */
[----:B------:R-:W-:Y:S02]  /*29610*/  IMAD.MOV.U32 R2, RZ, RZ, R14 ;  /* 0x000000ffff027224 */ /* 0x000fe400078e000e */
        /* <DEDUP_REMOVED lines=12> */
.L_x_569:
[----:B------:R-:W-:Y:S01]  /*296e0*/  ULDC UR6, c[0x0][0x648] ;  /* 0x0001920000067ab9 */ /* 0x000fe20000000800 */
[----:B------:R-:W-:Y:S02]  /*296f0*/  LOP3.LUT R13, R13, UR18, RZ, 0xc0, !PT ;  /* 0x000000120d0d7c12 */ /* 0x000fe4000f8ec0ff */
[----:B------:R-:W-:Y:S01]  /*29700*/  SHF.R.U64 R2, R2, UR6, R3 ;  /* 0x0000000602027c19 */ /* 0x000fe20008001203 */
[----:B------:R-:W-:-:S04]  /*29710*/  ULDC UR6, c[0x0][0x638] ;  /* 0x00018e0000067ab9 */ /* 0x000fc80000000800 */
[----:B------:R-:W-:Y:S02]  /*29720*/  IMAD.MOV R3, RZ, RZ, -R2 ;  /* 0x000000ffff037224 */ /* 0x000fe400078e0a02 */
[----:B------:R-:W-:Y:S02]  /*29730*/  IMAD R4, R2, UR5, R13 ;  /* 0x0000000502047c24 */ /* 0x000fe4000f8e020d */
[----:B------:R-:W-:Y:S01]  /*29740*/  IMAD R14, R3, UR6, R14 ;  /* 0x00000006030e7c24 */ /* 0x000fe2000f8e020e */
[----:B------:R-:W-:Y:S01]  /*29750*/  ULDC UR6, c[0x0][0x610] ;  /* 0x0001840000067ab9 */ /* 0x000fe20000000800 */
[----:B------:R-:W-:Y:S01]  /*29760*/  LOP3.LUT R3, R12, UR4, RZ, 0xc0, !PT ;  /* 0x000000040c037c12 */ /* 0x000fe2000f8ec0ff */
[----:B------:R-:W-:Y:S01]  /*29770*/  IMAD R9, R4, UR6, R9 ;  /* 0x0000000604097c24 */ /* 0x000fe2000f8e0209 */
[----:B------:R-:W-:Y:S01]  /*29780*/  ULDC UR6, c[0x0][0x600] ;  /* 0x0001800000067ab9 */ /* 0x000fe20000000800 */
[----:B------:R-:W-:Y:S02]  /*29790*/  IMAD.MOV.U32 R2, RZ, RZ, 0x1 ;  /* 0x00000001ff027424 */ /* 0x000fe400078e00ff */
[----:B------:R-:W-:-:S05]  /*297a0*/  IMAD R14, R14, UR6, R3 ;  /* 0x000000060e0e7c24 */ /* 0x000fca000f8e0203 */
[----:B------:R-:W-:Y:S02]  /*297b0*/  SEL R4, R14, R9, !P4 ;  /* 0x000000090e047207 */ /* 0x000fe40006000000 */
[----:B------:R-:W-:-:S07]  /*297c0*/  SEL R12, R9, R14, !P4 ;  /* 0x0000000e090c7207 */ /* 0x000fce0006000000 */
.L_x_567:
[----:B------:R-:W-:Y:S05]  /*297d0*/  BSYNC B1 ;  /* 0x0000000000017941 */ /* 0x000fea0003800000 */
.L_x_566:
[----:B------:R-:W-:-:S13]  /*297e0*/  LOP3.LUT P0, RZ, R2, 0xff, RZ, 0xc0, !PT ;  /* 0x000000ff02ff7812 */ /* 0x000fda000780c0ff */
[----:B------:R-:W-:Y:S05]  /*297f0*/  @P0 BRA `(.L_x_570) ;  /* 0xfffffff400280947 */ /* 0x000fea000383ffff */
[----:B------:R-:W-:Y:S05]  /*29800*/  BSYNC B0 ;  /* 0x0000000000007941 */ /* 0x000fea0003800000 */
.L_x_559:
[----:B------:R-:W-:-:S03]  /*29810*/  UMOV UR6, 0xffffffff ;  /* 0xffffffff00067882 */ /* 0x000fc60000000000 */
[----:B------:R-:W-:Y:S05]  /*29820*/  BRA.DIV UR6, `(.L_x_571) ;  /* 0x0000000606047947 */ /* 0x000fea000b800000 */
[----:B------:R-:W-:-:S13]  /*29830*/  ELECT P0, URZ, PT ;  /* 0x00000000003f782f */ /* 0x000fda0003800000 */
.L_x_584:
[----:B------:R-:W-:Y:S04]  /*29840*/  BSSY B0, `(.L_x_572) ;  /* 0x0000023000007945 */ /* 0x000fe80003800000 */
[----:B------:R-:W-:Y:S05]  /*29850*/  @!P0 BRA `(.L_x_573) ;  /* 0x0000000000848947 */ /* 0x000fea0003800000 */
[----:B------:R-:W-:-:S04]  /*29860*/  ULOP3.LUT UR6, UR13, 0x2, URZ, 0xfc, !UPT ;  /* 0x000000020d067892 */ /* 0x000fc8000f8efc3f */
[----:B------:R-:W-:-:S06]  /*29870*/  UISETP.NE.AND UP0, UPT, UR6, 0x3, UPT ;  /* 0x000000030600788c */ /* 0x000fcc000bf05270 */
[----:B------:R-:W-:-:S13]  /*29880*/  PLOP3.LUT P0, PT, PT, PT, UP0, 0x80, 0x0 ;  /* 0x000000000000781c */ /* 0x000fda0003f0f008 */
[----:B------:R-:W-:Y:S05]  /*29890*/  @!P0 BRA `(.L_x_574) ;  /* 0x0000000000048947 */ /* 0x000fea0003800000 */
[----:B------:R-:W-:Y:S01]  /*298a0*/  BPT.TRAP 0x1 ;  /* 0x000000040000795c */ /* 0x000fe20000300000 */
.L_x_574:
[----:B------:R-:W0:Y:S01]  /*298b0*/  S2R R3, SR_CgaCtaId ;  /* 0x0000000000037919 */ /* 0x000e220000008800 */
[----:B------:R-:W-:-:S04]  /*298c0*/  MOV R2, 0x400 ;  /* 0x0000040000027802 */ /* 0x000fc80000000f00 */
[----:B0-----:R-:W-:Y:S02]  /*298d0*/  LEA R3, R3, R2, 0x18 ;  /* 0x0000000203037211 */ /* 0x001fe400078ec0ff */
[----:B------:R-:W-:-:S03]  /*298e0*/  SHF.L.U32 R2, R0, 0x1f, RZ ;  /* 0x0000001f00027819 */ /* 0x000fc600000006ff */
[----:B------:R-:W-:-:S04]  /*298f0*/  VIADD R3, R3, 0x18 ;  /* 0x0000001803037836 */ /* 0x000fc80000000000 */
[----:B------:R-:W-:-:S04]  /*29900*/  IMAD R5, R8, 0x8, R3 ;  /* 0x0000000808057824 */ /* 0x000fc800078e0203 */
[----:B------:R-:W0:Y:S02]  /*29910*/  SYNCS.PHASECHK.TRANS64.TRYWAIT P0, [R5+URZ], R2 ;  /* 0x00000002050075a7 */ /* 0x000e24000800017f */
[----:B0-----:R-:W-:Y:S05]  /*29920*/  @!P0 BRA `(.L_x_575) ;  /* 0x0000000000e48947 */ /* 0x001fea0003800000 */
.L_x_585:
[----:B------:R-:W-:-:S05]  /*29930*/  VIADD R8, R8, 0x1 ;  /* 0x0000000108087836 */ /* 0x000fca0000000000 */
[----:B------:R-:W-:-:S04]  /*29940*/  ISETP.NE.AND P0, PT, R8, 0x3, PT ;  /* 0x000000030800780c */ /* 0x000fc80003f05270 */
[----:B0-----:R-:W-:Y:S02]  /*29950*/  SEL R5, RZ, 0x1, P0 ;  /* 0x00000001ff057807 */ /* 0x001fe40000000000 */
[----:B------:R-:W-:Y:S02]  /*29960*/  SEL R8, R8, RZ, P0 ;  /* 0x000000ff08087207 */ /* 0x000fe40000000000 */
[----:B------:R-:W-:-:S03]  /*29970*/  LOP3.LUT R5, R0, R5, RZ, 0x3c, !PT ;  /* 0x0000000500057212 */ /* 0x000fc600078e3cff */
[----:B------:R-:W-:Y:S01]  /*29980*/  IMAD R7, R8, 0x8, R3 ;  /* 0x0000000808077824 */ /* 0x000fe200078e0203 */
[----:B------:R-:W-:-:S04]  /*29990*/  SHF.L.U32 R0, R5, 0x1f, RZ ;  /* 0x0000001f05007819 */ /* 0x000fc800000006ff */
[----:B------:R-:W0:Y:S02]  /*299a0*/  SYNCS.PHASECHK.TRANS64.TRYWAIT P0, [R7+URZ], R0 ;  /* 0x00000000070075a7 */ /* 0x000e24000800017f */
[----:B0-----:R-:W-:Y:S05]  /*299b0*/  @!P0 BRA `(.L_x_576) ;  /* 0x0000000000d48947 */ /* 0x001fea0003800000 */
.L_x_586:
[----:B0-----:R-:W-:-:S05]  /*299c0*/  VIADD R0, R8, 0x1 ;  /* 0x0000000108007836 */ /* 0x001fca0000000000 */
[----:B------:R-:W-:-:S04]  /*299d0*/  ISETP.NE.AND P0, PT, R0, 0x3, PT ;  /* 0x000000030000780c */ /* 0x000fc80003f05270 */
[----:B------:R-:W-:Y:S02]  /*299e0*/  SEL R2, RZ, 0x1, P0 ;  /* 0x00000001ff027807 */ /* 0x000fe40000000000 */
[----:B------:R-:W-:Y:S02]  /*299f0*/  SEL R0, R0, RZ, P0 ;  /* 0x000000ff00007207 */ /* 0x000fe40000000000 */
[----:B------:R-:W-:-:S03]  /*29a00*/  LOP3.LUT R2, R5, R2, RZ, 0x3c, !PT ;  /* 0x0000000205027212 */ /* 0x000fc600078e3cff */
[----:B------:R-:W-:Y:S01]  /*29a10*/  IMAD R3, R0, 0x8, R3 ;  /* 0x0000000800037824 */ /* 0x000fe200078e0203 */
[----:B------:R-:W-:-:S07]  /*29a20*/  SHF.L.U32 R0, R2, 0x1f, RZ ;  /* 0x0000001f02007819 */ /* 0x000fce00000006ff */
.L_x_577:
[----:B0-----:R0:W1:Y:S02]  /*29a30*/  SYNCS.PHASECHK.TRANS64.TRYWAIT P0, [R3+URZ], R0 ;  /* 0x00000000030075a7 */ /* 0x001064000800017f */
[----:B-1----:R-:W-:Y:S05]  /*29a40*/  @!P0 NANOSLEEP.SYNCS 0x989680 ;  /* 0x009896800000895d */ /* 0x002fea0003900000 */
[----:B------:R-:W1:Y:S02]  /*29a50*/  @!P0 SYNCS.PHASECHK.TRANS64 P0, [R3+URZ], R0 ;  /* 0x00000000030085a7 */ /* 0x000e64000800007f */
[----:B-1----:R-:W-:Y:S05]  /*29a60*/  @!P0 BRA `(.L_x_577) ;  /* 0xfffffffc00f08947 */ /* 0x002fea000383ffff */
.L_x_573:
[----:B------:R-:W-:Y:S05]  /*29a70*/  BSYNC B0 ;  /* 0x0000000000007941 */ /* 0x000fea0003800000 */
.L_x_572:
[----:B------:R-:W-:Y:S05]  /*29a80*/  EXIT ;  /* 0x000000000000794d */ /* 0x000fea0003800000 */
.L_x_21:
[----:B--2---:R-:W-:-:S04]  /*29a90*/  IMAD.U32 R3, RZ, RZ, UR6 ;  /* 0x00000006ff037e24 */ /* 0x004fc8000f8e00ff */
[----:B------:R2:W3:Y:S03]  /*29aa0*/  SYNCS.PHASECHK.TRANS64.TRYWAIT P1, [R3+URZ], R0 ;  /* 0x00000000030075a7 */ /* 0x0004e6000802017f */
[----:B---3--:R-:W-:Y:S05]  /*29ab0*/  @!P1 NANOSLEEP.SYNCS 0x989680 ;  /* 0x009896800000995d */ /* 0x008fea0003900000 */
[----:B------:R-:W3:Y:S02]  /*29ac0*/  @!P1 SYNCS.PHASECHK.TRANS64 P1, [R3+URZ], R0 ;  /* 0x00000000030095a7 */ /* 0x000ee4000802007f */
[----:B---3--:R-:W-:Y:S05]  /*29ad0*/  @!P1 BRA `(.L_x_21) ;  /* 0xfffffffc00ec9947 */ /* 0x008fea000383ffff */
[----:B------:R-:W-:Y:S05]  /*29ae0*/  BRA `(.L_x_20) ;  /* 0xfffffd9000907947 */ /* 0x000fea000383ffff */
.L_x_27:
[----:B-----5:R2:W-:Y:S02]  /*29af0*/  STL [R1+0x46c], R2 ;  /* 0x00046c0201007387 */ /* 0x0205e40000100800 */
[----:B--2---:R-:W-:-:S04]  /*29b00*/  IMAD.U32 R2, RZ, RZ, UR16 ;  /* 0x00000010ff027e24 */ /* 0x004fc8000f8e00ff */
[----:B------:R2:W3:Y:S03]  /*29b10*/  SYNCS.PHASECHK.TRANS64.TRYWAIT P1, [R2+URZ], R0 ;  /* 0x00000000020075a7 */ /* 0x0004e6000802017f */
[----:B---3--:R-:W-:Y:S05]  /*29b20*/  @!P1 NANOSLEEP.SYNCS 0x989680 ;  /* 0x009896800000995d */ /* 0x008fea0003900000 */
[----:B------:R2:W3:Y:S02]  /*29b30*/  @!P1 SYNCS.PHASECHK.TRANS64 P1, [R2+URZ], R0 ;  /* 0x00000000020095a7 */ /* 0x0004e4000802007f */
[----:B--2---:R2:W5:Y:S02]  /*29b40*/  LDL.LU R2, [R1+0x46c] ;  /* 0x00046c0001027983 */ /* 0x0045640000300800 */
[----:B--23--:R-:W-:Y:S05]  /*29b50*/  @!P1 BRA `(.L_x_27) ;  /* 0xfffffffc00e49947 */ /* 0x00cfea000383ffff */
[----:B------:R-:W-:Y:S05]  /*29b60*/  BRA `(.L_x_26) ;  /* 0xfffffdf400447947 */ /* 0x000fea000383ffff */
.L_x_560:
[----:B------:R-:W-:Y:S01]  /*29b70*/  BSSY B1, `(.L_x_578) ;  /* 0x0000006000017945 */ /* 0x000fe20003800000 */
[----:B------:R-:W-:-:S07]  /*29b80*/  IMAD.MOV.U32 R2, RZ, RZ, -0x1 ;  /* 0xffffffffff027424 */ /* 0x000fce00078e00ff */
[----:B------:R-:W-:Y:S05]  /*29b90*/  WARPSYNC.COLLECTIVE R2, `(.L_x_579) ;  /* 0x00000000020c7348 */ /* 0x000fea0003c00000 */
[----:B------:R-:W-:Y:S02]  /*29ba0*/  ELECT P0, UR62, PT ;  /* 0x00000000003e782f */ /* 0x000fe40003800000 */
[----:B------:R-:W-:Y:S01]  /*29bb0*/  MOV R2, UR62 ;  /* 0x0000003e00027c02 */ /* 0x000fe20008000f00 */
[----:B------:R-:W-:Y:S10]  /*29bc0*/  ENDCOLLECTIVE ;  /* 0x000000000000791b */ /* 0x000ff40003800000 */
.L_x_579:
[----:B------:R-:W-:Y:S05]  /*29bd0*/  BSYNC B1 ;  /* 0x0000000000017941 */ /* 0x000fea0003800000 */
.L_x_578:
[----:B------:R-:W-:Y:S05]  /*29be0*/  BRA `(.L_x_580) ;  /* 0xfffffff000387947 */ /* 0x000fea000383ffff */
.L_x_563:
[----:B0-----:R0:W1:Y:S02]  /*29bf0*/  SYNCS.PHASECHK.TRANS64.TRYWAIT P0, [R18+URZ+0x18], R13 ;  /* 0x0000180d120075a7 */ /* 0x001064000800017f */
[----:B-1----:R-:W-:Y:S05]  /*29c00*/  @!P0 NANOSLEEP.SYNCS 0x989680 ;  /* 0x009896800000895d */ /* 0x002fea0003900000 */
[----:B------:R-:W1:Y:S02]  /*29c10*/  @!P0 SYNCS.PHASECHK.TRANS64 P0, [R18+URZ+0x18], R13 ;  /* 0x0000180d120085a7 */ /* 0x000e64000800007f */
[----:B-1----:R-:W-:Y:S05]  /*29c20*/  @!P0 BRA `(.L_x_563) ;  /* 0xfffffffc00f08947 */ /* 0x002fea000383ffff */
[----:B------:R-:W-:Y:S05]  /*29c30*/  BRA `(.L_x_581) ;  /* 0xfffffff000707947 */ /* 0x000fea000383ffff */
.L_x_571:
[----:B------:R-:W-:Y:S01]  /*29c40*/  BSSY B0, `(.L_x_582) ;  /* 0x0000006000007945 */ /* 0x000fe20003800000 */
[----:B------:R-:W-:-:S07]  /*29c50*/  IMAD.MOV.U32 R2, RZ, RZ, -0x1 ;  /* 0xffffffffff027424 */ /* 0x000fce00078e00ff */
[----:B------:R-:W-:Y:S05]  /*29c60*/  WARPSYNC.COLLECTIVE R2, `(.L_x_583) ;  /* 0x00000000020c7348 */ /* 0x000fea0003c00000 */
[----:B------:R-:W-:Y:S02]  /*29c70*/  ELECT P0, UR62, PT ;  /* 0x00000000003e782f */ /* 0x000fe40003800000 */
[----:B------:R-:W-:Y:S01]  /*29c80*/  MOV R2, UR62 ;  /* 0x0000003e00027c02 */ /* 0x000fe20008000f00 */
[----:B------:R-:W-:Y:S10]  /*29c90*/  ENDCOLLECTIVE ;  /* 0x000000000000791b */ /* 0x000ff40003800000 */
.L_x_583:
[----:B------:R-:W-:Y:S05]  /*29ca0*/  BSYNC B0 ;  /* 0x0000000000007941 */ /* 0x000fea0003800000 */
.L_x_582:
[----:B------:R-:W-:Y:S05]  /*29cb0*/  BRA `(.L_x_584) ;  /* 0xfffffff800e07947 */ /* 0x000fea000383ffff */
.L_x_575:
[----:B0-----:R0:W1:Y:S02]  /*29cc0*/  SYNCS.PHASECHK.TRANS64.TRYWAIT P0, [R5+URZ], R2 ;  /* 0x00000002050075a7 */ /* 0x001064000800017f */
[----:B-1----:R-:W-:Y:S05]  /*29cd0*/  @!P0 NANOSLEEP.SYNCS 0x989680 ;  /* 0x009896800000895d */ /* 0x002fea0003900000 */
[----:B------:R-:W1:Y:S02]  /*29ce0*/  @!P0 SYNCS.PHASECHK.TRANS64 P0, [R5+URZ], R2 ;  /* 0x00000002050085a7 */ /* 0x000e64000800007f */
[----:B-1----:R-:W-:Y:S05]  /*29cf0*/  @!P0 BRA `(.L_x_575) ;  /* 0xfffffffc00f08947 */ /* 0x002fea000383ffff */
[----:B------:R-:W-:Y:S05]  /*29d00*/  BRA `(.L_x_585) ;  /* 0xfffffffc00087947 */ /* 0x000fea000383ffff */
.L_x_576:
[----:B0-----:R0:W1:Y:S02]  /*29d10*/  SYNCS.PHASECHK.TRANS64.TRYWAIT P0, [R7+URZ], R0 ;  /* 0x00000000070075a7 */ /* 0x001064000800017f */
[----:B-1----:R-:W-:Y:S05]  /*29d20*/  @!P0 NANOSLEEP.SYNCS 0x989680 ;  /* 0x009896800000895d */ /* 0x002fea0003900000 */
[----:B------:R-:W1:Y:S02]  /*29d30*/  @!P0 SYNCS.PHASECHK.TRANS64 P0, [R7+URZ], R0 ;  /* 0x00000000070085a7 */ /* 0x000e64000800007f */
[----:B-1----:R-:W-:Y:S05]  /*29d40*/  @!P0 BRA `(.L_x_576) ;  /* 0xfffffffc00f08947 */ /* 0x002fea000383ffff */
[----:B------:R-:W-:Y:S05]  /*29d50*/  BRA `(.L_x_586) ;  /* 0xfffffffc00187947 */ /* 0x000fea000383ffff */
.L_x_587:
[----:B------:R-:W-:-:S00]  /*29d60*/  BRA `(.L_x_587) ;  /* 0xfffffffc00fc7947 */ /* 0x000fc0000383ffff */
[----:B------:R-:W-:-:S00]  /*29d70*/  NOP ;  /* 0x0000000000007918 */ /* 0x000fc00000000000 */
        /* <DEDUP_REMOVED lines=8> */
.L_x_588:


//--------------------- .nv.shared._ZN7cutlass13device_kernelINS_4gemm6kernel13GemmUniversalIN4cute5tupleIJiiiiEEENS1_10collective13CollectiveMmaINS1_37MainloopSm90TmaGmmaWarpSpecializedFP8ILi3ENS5_IJNS4_1CILi1EEENSA_ILi2EEESB_EEENS1_35KernelTmaWarpSpecializedCooperativeEEENS5_IJNSA_ILi256EEESG_NSA_ILi128EEEEEENS_12float_e5m2_tENS5_IJlSB_lEEESJ_SK_NS4_8TiledMMAINS4_8MMA_AtomIJNS4_4SM904GMMA31MMA_64x256x32_F32E5M2E5M2_SS_TNILNSO_7ScaleInE1ELSQ_1EEEEEENS4_6LayoutINS5_IJSC_SB_SB_EEENS5_IJSB_NSA_ILi0EEESV_EEEEENS5_IJNS4_10UnderscoreESY_SY_EEEEENS4_23SM90_TMA_LOAD_MULTICASTENS4_14ComposedLayoutINS4_7SwizzleILi3ELi4ELi3EEENS4_18smem_ptr_flag_bitsILi8EEENST_INS5_IJNSA_ILi8EEESH_EEENS5_IJSH_SB_EEEEEEEvNS4_8identityENS4_13SM90_TMA_LOADES1B_vS1C_EENS_8epilogue10collective6detail29Sm90TmaWarpSpecializedAdapterINS1G_15DefaultEpilogueISJ_SK_SK_NS1F_6thread17LinearCombinationISJ_Li1EffLNS1K_9ScaleType4KindE0ELNS_15FloatRoundStyleE2ESJ_EENS1_15EpilogueDefaultEEEEEvvEEEEvNT_6ParamsE --------------------------
	.section	.nv.shared._ZN7cutlass13device_kernelINS_4gemm6kernel13GemmUniversalIN4cute5tupleIJiiiiEEENS1_10collective13CollectiveMmaINS1_37MainloopSm90TmaGmmaWarpSpecializedFP8ILi3ENS5_IJNS4_1CILi1EEENSA_ILi2EEESB_EEENS1_35KernelTmaWarpSpecializedCooperativeEEENS5_IJNSA_ILi256EEESG_NSA_ILi128EEEEEENS_12float_e5m2_tENS5_IJlSB_lEEESJ_SK_NS4_8TiledMMAINS4_8MMA_AtomIJNS4_4SM904GMMA31MMA_64x256x32_F32E5M2E5M2_SS_TNILNSO_7ScaleInE1ELSQ_1EEEEEENS4_6LayoutINS5_IJSC_SB_SB_EEENS5_IJSB_NSA_ILi0EEESV_EEEEENS5_IJNS4_10UnderscoreESY_SY_EEEEENS4_23SM90_TMA_LOAD_MULTICASTENS4_14ComposedLayoutINS4_7SwizzleILi3ELi4ELi3EEENS4_18smem_ptr_flag_bitsILi8EEENST_INS5_IJNSA_ILi8EEESH_EEENS5_IJSH_SB_EEEEEEEvNS4_8identityENS4_13SM90_TMA_LOADES1B_vS1C_EENS_8epilogue10collective6detail29Sm90TmaWarpSpecializedAdapterINS1G_15DefaultEpilogueISJ_SK_SK_NS1F_6thread17LinearCombinationISJ_Li1EffLNS1K_9ScaleType4KindE0ELNS_15FloatRoundStyleE2ESJ_EENS1_15EpilogueDefaultEEEEEvvEEEEvNT_6ParamsE,"aw",@nobits
	.sectionflags	@""
	.align	16
	.zero		1024


//--------------------- .nv.shared.reserved.0     --------------------------
	.section	.nv.shared.reserved.0,"aw",@nobits
	.weak		__nv_reservedSMEM_offset_0_alias
	.size		__nv_reservedSMEM_offset_0_alias, 0, 0
	.other		__nv_reservedSMEM_offset_0_alias,@"STO_CUDA_RESERVED_SHARED STV_DEFAULT"
__nv_reservedSMEM_offset_0_alias:
	.zero		0


//--------------------- .nv.global                --------------------------
	.section	.nv.global,"aw",@nobits
.nv.global:
	.type		_ZN39_INTERNAL_75c7109a_4_k_cu_460f3c3f_44334cute1_E,@object
	.size		_ZN39_INTERNAL_75c7109a_4_k_cu_460f3c3f_44334cute1_E,(_ZN39_INTERNAL_75c7109a_4_k_cu_460f3c3f_44334cuda3std3__45__cpo6cbeginE - _ZN39_INTERNAL_75c7109a_4_k_cu_460f3c3f_44334cute1_E)
_ZN39_INTERNAL_75c7109a_4_k_cu_460f3c3f_44334cute1_E:
	.zero		1
	.type		_ZN39_INTERNAL_75c7109a_4_k_cu_460f3c3f_44334cuda3std3__45__cpo6cbeginE,@object
	.size		_ZN39_INTERNAL_75c7109a_4_k_cu_460f3c3f_44334cuda3std3__45__cpo6cbeginE,(_ZN39_INTERNAL_75c7109a_4_k_cu_460f3c3f_44334cuda3std3__48in_placeE - _ZN39_INTERNAL_75c7109a_4_k_cu_460f3c3f_44334cuda3std3__45__cpo6cbeginE)
_ZN39_INTERNAL_75c7109a_4_k_cu_460f3c3f_44334cuda3std3__45__cpo6cbeginE:
	.zero		1
	.type		_ZN39_INTERNAL_75c7109a_4_k_cu_460f3c3f_44334cuda3std3__48in_placeE,@object
	.size		_ZN39_INTERNAL_75c7109a_4_k_cu_460f3c3f_44334cuda3std3__48in_placeE,(_ZN39_INTERNAL_75c7109a_4_k_cu_460f3c3f_44334cuda3std6ranges3__45__cpo9iter_moveE - _ZN39_INTERNAL_75c7109a_4_k_cu_460f3c3f_44334cuda3std3__48in_placeE)
_ZN39_INTERNAL_75c7109a_4_k_cu_460f3c3f_44334cuda3std3__48in_placeE:
	.zero		1
	.type		_ZN39_INTERNAL_75c7109a_4_k_cu_460f3c3f_44334cuda3std6ranges3__45__cpo9iter_moveE,@object
	.size		_ZN39_INTERNAL_75c7109a_4_k_cu_460f3c3f_44334cuda3std6ranges3__45__cpo9iter_moveE,(_ZN39_INTERNAL_75c7109a_4_k_cu_460f3c3f_44334cuda3std3__45__cpo5beginE - _ZN39_INTERNAL_75c7109a_4_k_cu_460f3c3f_44334cuda3std6ranges3__45__cpo9iter_moveE)
_ZN39_INTERNAL_75c7109a_4_k_cu_460f3c3f_44334cuda3std6ranges3__45__cpo9iter_moveE:
	.zero		1
	.type		_ZN39_INTERNAL_75c7109a_4_k_cu_460f3c3f_44334cuda3std3__45__cpo5beginE,@object
	.size		_ZN39_INTERNAL_75c7109a_4_k_cu_460f3c3f_44334cuda3std3__45__cpo5beginE,(_ZN39_INTERNAL_75c7109a_4_k_cu_460f3c3f_44334cuda3std3__441_GLOBAL__N__75c7109a_4_k_cu_460f3c3f_44336ignoreE - _ZN39_INTERNAL_75c7109a_4_k_cu_460f3c3f_44334cuda3std3__45__cpo5beginE)
_ZN39_INTERNAL_75c7109a_4_k_cu_460f3c3f_44334cuda3std3__45__cpo5beginE:
	.zero		1
	.type		_ZN39_INTERNAL_75c7109a_4_k_cu_460f3c3f_44334cuda3std3__441_GLOBAL__N__75c7109a_4_k_cu_460f3c3f_44336ignoreE,@object
	.size		_ZN39_INTERNAL_75c7109a_4_k_cu_460f3c3f_44334cuda3std3__441_GLOBAL__N__75c7109a_4_k_cu_460f3c3f_44336ignoreE,(_ZN39_INTERNAL_75c7109a_4_k_cu_460f3c3f_44334cute7productE - _ZN39_INTERNAL_75c7109a_4_k_cu_460f3c3f_44334cuda3std3__441_GLOBAL__N__75c7109a_4_k_cu_460f3c3f_44336ignoreE)
_ZN39_INTERNAL_75c7109a_4_k_cu_460f3c3f_44334cuda3std3__441_GLOBAL__N__75c7109a_4_k_cu_460f3c3f_44336ignoreE:
	.zero		1
	.type		_ZN39_INTERNAL_75c7109a_4_k_cu_460f3c3f_44334cute7productE,@object
	.size		_ZN39_INTERNAL_75c7109a_4_k_cu_460f3c3f_44334cute7productE,(_ZN39_INTERNAL_75c7109a_4_k_cu_460f3c3f_44334cuda3std3__45__cpo3endE - _ZN39_INTERNAL_75c7109a_4_k_cu_460f3c3f_44334cute7productE)
_ZN39_INTERNAL_75c7109a_4_k_cu_460f3c3f_44334cute7productE:
	.zero		1
	.type		_ZN39_INTERNAL_75c7109a_4_k_cu_460f3c3f_44334cuda3std3__45__cpo3endE,@object
	.size		_ZN39_INTERNAL_75c7109a_4_k_cu_460f3c3f_44334cuda3std3__45__cpo3endE,(_ZN39_INTERNAL_75c7109a_4_k_cu_460f3c3f_44334cuda3std3__419piecewise_constructE - _ZN39_INTERNAL_75c7109a_4_k_cu_460f3c3f_44334cuda3std3__45__cpo3endE)
_ZN39_INTERNAL_75c7109a_4_k_cu_460f3c3f_44334cuda3std3__45__cpo3endE:
	.zero		1
	.type		_ZN39_INTERNAL_75c7109a_4_k_cu_460f3c3f_44334cuda3std3__419piecewise_constructE,@object
	.size		_ZN39_INTERNAL_75c7109a_4_k_cu_460f3c3f_44334cuda3std3__419piecewise_constructE,(_ZN39_INTERNAL_75c7109a_4_k_cu_460f3c3f_44334cuda3std3__45__cpo4cendE - _ZN39_INTERNAL_75c7109a_4_k_cu_460f3c3f_44334cuda3std3__419piecewise_constructE)
_ZN39_INTERNAL_75c7109a_4_k_cu_460f3c3f_44334cuda3std3__419piecewise_constructE:
	.zero		1
	.type		_ZN39_INTERNAL_75c7109a_4_k_cu_460f3c3f_44334cuda3std3__45__cpo4cendE,@object
	.size		_ZN39_INTERNAL_75c7109a_4_k_cu_460f3c3f_44334cuda3std3__45__cpo4cendE,(_ZN39_INTERNAL_75c7109a_4_k_cu_460f3c3f_44334cuda3std6ranges3__45__cpo4swapE - _ZN39_INTERNAL_75c7109a_4_k_cu_460f3c3f_44334cuda3std3__45__cpo4cendE)
_ZN39_INTERNAL_75c7109a_4_k_cu_460f3c3f_44334cuda3std3__45__cpo4cendE:
	.zero		1
	.type		_ZN39_INTERNAL_75c7109a_4_k_cu_460f3c3f_44334cuda3std6ranges3__45__cpo4swapE,@object
	.size		_ZN39_INTERNAL_75c7109a_4_k_cu_460f3c3f_44334cuda3std6ranges3__45__cpo4swapE,(.L_7 - _ZN39_INTERNAL_75c7109a_4_k_cu_460f3c3f_44334cuda3std6ranges3__45__cpo4swapE)
_ZN39_INTERNAL_75c7109a_4_k_cu_460f3c3f_44334cuda3std6ranges3__45__cpo4swapE:
	.zero		1
.L_7:


//--------------------- .nv.constant0._ZN7cutlass13device_kernelINS_4gemm6kernel13GemmUniversalIN4cute5tupleIJiiiiEEENS1_10collective13CollectiveMmaINS1_37MainloopSm90TmaGmmaWarpSpecializedFP8ILi3ENS5_IJNS4_1CILi1EEENSA_ILi2EEESB_EEENS1_35KernelTmaWarpSpecializedCooperativeEEENS5_IJNSA_ILi256EEESG_NSA_ILi128EEEEEENS_12float_e5m2_tENS5_IJlSB_lEEESJ_SK_NS4_8TiledMMAINS4_8MMA_AtomIJNS4_4SM904GMMA31MMA_64x256x32_F32E5M2E5M2_SS_TNILNSO_7ScaleInE1ELSQ_1EEEEEENS4_6LayoutINS5_IJSC_SB_SB_EEENS5_IJSB_NSA_ILi0EEESV_EEEEENS5_IJNS4_10UnderscoreESY_SY_EEEEENS4_23SM90_TMA_LOAD_MULTICASTENS4_14ComposedLayoutINS4_7SwizzleILi3ELi4ELi3EEENS4_18smem_ptr_flag_bitsILi8EEENST_INS5_IJNSA_ILi8EEESH_EEENS5_IJSH_SB_EEEEEEEvNS4_8identityENS4_13SM90_TMA_LOADES1B_vS1C_EENS_8epilogue10collective6detail29Sm90TmaWarpSpecializedAdapterINS1G_15DefaultEpilogueISJ_SK_SK_NS1F_6thread17LinearCombinationISJ_Li1EffLNS1K_9ScaleType4KindE0ELNS_15FloatRoundStyleE2ESJ_EENS1_15EpilogueDefaultEEEEEvvEEEEvNT_6ParamsE --------------------------
	.section	.nv.constant0._ZN7cutlass13device_kernelINS_4gemm6kernel13GemmUniversalIN4cute5tupleIJiiiiEEENS1_10collective13CollectiveMmaINS1_37MainloopSm90TmaGmmaWarpSpecializedFP8ILi3ENS5_IJNS4_1CILi1EEENSA_ILi2EEESB_EEENS1_35KernelTmaWarpSpecializedCooperativeEEENS5_IJNSA_ILi256EEESG_NSA_ILi128EEEEEENS_12float_e5m2_tENS5_IJlSB_lEEESJ_SK_NS4_8TiledMMAINS4_8MMA_AtomIJNS4_4SM904GMMA31MMA_64x256x32_F32E5M2E5M2_SS_TNILNSO_7ScaleInE1ELSQ_1EEEEEENS4_6LayoutINS5_IJSC_SB_SB_EEENS5_IJSB_NSA_ILi0EEESV_EEEEENS5_IJNS4_10UnderscoreESY_SY_EEEEENS4_23SM90_TMA_LOAD_MULTICASTENS4_14ComposedLayoutINS4_7SwizzleILi3ELi4ELi3EEENS4_18smem_ptr_flag_bitsILi8EEENST_INS5_IJNSA_ILi8EEESH_EEENS5_IJSH_SB_EEEEEEEvNS4_8identityENS4_13SM90_TMA_LOADES1B_vS1C_EENS_8epilogue10collective6detail29Sm90TmaWarpSpecializedAdapterINS1G_15DefaultEpilogueISJ_SK_SK_NS1F_6thread17LinearCombinationISJ_Li1EffLNS1K_9ScaleType4KindE0ELNS_15FloatRoundStyleE2ESJ_EENS1_15EpilogueDefaultEEEEEvvEEEEvNT_6ParamsE,"a",@progbits
	.sectionflags	@""
	.align	4
.nv.constant0._ZN7cutlass13device_kernelINS_4gemm6kernel13GemmUniversalIN4cute5tupleIJiiiiEEENS1_10collective13CollectiveMmaINS1_37MainloopSm90TmaGmmaWarpSpecializedFP8ILi3ENS5_IJNS4_1CILi1EEENSA_ILi2EEESB_EEENS1_35KernelTmaWarpSpecializedCooperativeEEENS5_IJNSA_ILi256EEESG_NSA_ILi128EEEEEENS_12float_e5m2_tENS5_IJlSB_lEEESJ_SK_NS4_8TiledMMAINS4_8MMA_AtomIJNS4_4SM904GMMA31MMA_64x256x32_F32E5M2E5M2_SS_TNILNSO_7ScaleInE1ELSQ_1EEEEEENS4_6LayoutINS5_IJSC_SB_SB_EEENS5_IJSB_NSA_ILi0EEESV_EEEEENS5_IJNS4_10UnderscoreESY_SY_EEEEENS4_23SM90_TMA_LOAD_MULTICASTENS4_14ComposedLayoutINS4_7SwizzleILi3ELi4ELi3EEENS4_18smem_ptr_flag_bitsILi8EEENST_INS5_IJNSA_ILi8EEESH_EEENS5_IJSH_SB_EEEEEEEvNS4_8identityENS4_13SM90_TMA_LOADES1B_vS1C_EENS_8epilogue10collective6detail29Sm90TmaWarpSpecializedAdapterINS1G_15DefaultEpilogueISJ_SK_SK_NS1F_6thread17LinearCombinationISJ_Li1EffLNS1K_9ScaleType4KindE0ELNS_15FloatRoundStyleE2ESJ_EENS1_15EpilogueDefaultEEEEEvvEEEEvNT_6ParamsE:
	.zero		1664


//--------------------- SYMBOLS --------------------------

	.type		.nv.reservedSmem.offset0,@object
	.size		.nv.reservedSmem.offset0,0x4
